	.target	sm_100a

	.elftype	@"ET_EXEC"


//--------------------- .note.nv.tkinfo           --------------------------
	.section	.note.nv.tkinfo,"",@"SHT_NOTE"
	.sectionflags	@"SHF_NOTE_NV_TKINFO"
	.tkinfo
        /*0018*/ 	.word	0x00000002
        /*0030*/ 	.string	""
        /*0030*/ 	.string	"ptxas"
        /*0030*/ 	.string	"Cuda compilation tools, release 13.0, V13.0.88"
        /*0030*/ 	.string	"Build cuda_13.0.r13.0/compiler.36424714_0"
        /*0030*/ 	.string	"-arch sm_100a -m 64 "



//--------------------- .note.nv.cuinfo           --------------------------
	.section	.note.nv.cuinfo,"",@"SHT_NOTE"
	.sectionflags	@"SHF_NOTE_NV_CUINFO"
        /*0018*/ 	.short	0x0002
        /*001a*/ 	.short	0x0064
        /*001c*/ 	.short	0x0082
	.zero		2


//--------------------- .nv.info                  --------------------------
	.section	.nv.info,"",@"SHT_CUDA_INFO"
	.align	4


	//----- nvinfo : EIATTR_REGCOUNT
	.align		4
        /*0000*/ 	.byte	0x04, 0x2f
        /*0002*/ 	.short	(.L_19 - .L_18)
	.align		4
.L_18:
        /*0004*/ 	.word	index@(_ZN7cutlass13device_kernelINS_4gemm6kernel13GemmUniversalIN4cute5tupleIJiiiiEEENS1_10collective13CollectiveMmaINS1_35MainloopSm100TmaUmmaWarpSpecializedILi5ELi2ELi4ENS5_IJNS4_1CILi2EEESB_NSA_ILi1EEEEEEEENS5_IJNSA_ILi64EEESF_SF_EEENS_10tfloat32_tENS5_IJlSC_lEEESH_SI_NS4_8TiledMMAINS4_8MMA_AtomIJNS4_17SM100_MMA_TF32_SSISH_SH_fLi64ELi64ELNS4_4UMMA5MajorE0ELSN_0ELNSM_7ScaleInE0ELSO_0EEEEEENS4_6LayoutINS5_IJSC_SC_SC_EEENS5_IJNSA_ILi0EEEST_ST_EEEEENS5_IJNS4_10UnderscoreESW_SW_EEEEENS4_23SM90_TMA_LOAD_MULTICASTENS4_14ComposedLayoutINS4_7SwizzleILi3ELi4ELi3EEENS4_18smem_ptr_flag_bitsILi32EEENSR_INS5_IJNSA_ILi8EEENSA_ILi32EEEEEENS5_IJS16_SC_EEEEEEEvNS4_8identityESZ_S1A_vS1B_EENS_8epilogue10collective18CollectiveEpilogueINS1D_23Sm100TmaWarpSpecializedILi3ELi2ELi16ELb1ELb0EEEJSG_NS5_IJNSR_ISF_SC_EENSR_IS16_SC_EEEEESH_SI_SH_SI_NS1D_6fusion15FusionCallbacksIS1H_NS1L_17LinearCombinationISH_fSH_fLNS_15FloatRoundStyleE2EEESG_S1K_JEEENS4_5SM1004TMEM4LOAD26SM100_TMEM_LOAD_16dp128b8xENS4_13SM90_TMA_LOADES1A_NS4_17SM75_U32x4_LDSM_NENS4_14SM90_TMA_STOREES1A_NS4_17SM90_U32x4_STSM_NENS4_39AutoVectorizingCopyWithAssumedAlignmentILi128EEEEEEvvEEEEvNT_6ParamsE)
        /*0008*/ 	.word	0x00000050


	//----- nvinfo : EIATTR_FRAME_SIZE
	.align		4
.L_19:
        /*000c*/ 	.byte	0x04, 0x11
        /*000e*/ 	.short	(.L_21 - .L_20)
	.align		4
.L_20:
        /*0010*/ 	.word	index@($__internal_2_$__cuda_sm10x_tcgen05_guardrail_trap_unallocated_columns_being_dealloced)
        /*0014*/ 	.word	0x00000000


	//----- nvinfo : EIATTR_FRAME_SIZE
	.align		4
.L_21:
        /*0018*/ 	.byte	0x04, 0x11
        /*001a*/ 	.short	(.L_23 - .L_22)
	.align		4
.L_22:
        /*001c*/ 	.word	index@($__internal_1_$__cuda_sm10x_tcgen05_guardrail_trap_phase_invalid_during_alloc)
        /*0020*/ 	.word	0x00000000


	//----- nvinfo : EIATTR_FRAME_SIZE
	.align		4
.L_23:
        /*0024*/ 	.byte	0x04, 0x11
        /*0026*/ 	.short	(.L_25 - .L_24)
	.align		4
.L_24:
        /*0028*/ 	.word	index@($__internal_0_$__cuda_sm10x_tcgen05_guardrail_trap_col_being_dealloced_not_returned_by_alloc)
        /*002c*/ 	.word	0x00000000


	//----- nvinfo : EIATTR_FRAME_SIZE
	.align		4
.L_25:
        /*0030*/ 	.byte	0x04, 0x11
        /*0032*/ 	.short	(.L_27 - .L_26)
	.align		4
.L_26:
        /*0034*/ 	.word	index@(_ZN7cutlass13device_kernelINS_4gemm6kernel13GemmUniversalIN4cute5tupleIJiiiiEEENS1_10collective13CollectiveMmaINS1_35MainloopSm100TmaUmmaWarpSpecializedILi5ELi2ELi4ENS5_IJNS4_1CILi2EEESB_NSA_ILi1EEEEEEEENS5_IJNSA_ILi64EEESF_SF_EEENS_10tfloat32_tENS5_IJlSC_lEEESH_SI_NS4_8TiledMMAINS4_8MMA_AtomIJNS4_17SM100_MMA_TF32_SSISH_SH_fLi64ELi64ELNS4_4UMMA5MajorE0ELSN_0ELNSM_7ScaleInE0ELSO_0EEEEEENS4_6LayoutINS5_IJSC_SC_SC_EEENS5_IJNSA_ILi0EEEST_ST_EEEEENS5_IJNS4_10UnderscoreESW_SW_EEEEENS4_23SM90_TMA_LOAD_MULTICASTENS4_14ComposedLayoutINS4_7SwizzleILi3ELi4ELi3EEENS4_18smem_ptr_flag_bitsILi32EEENSR_INS5_IJNSA_ILi8EEENSA_ILi32EEEEEENS5_IJS16_SC_EEEEEEEvNS4_8identityESZ_S1A_vS1B_EENS_8epilogue10collective18CollectiveEpilogueINS1D_23Sm100TmaWarpSpecializedILi3ELi2ELi16ELb1ELb0EEEJSG_NS5_IJNSR_ISF_SC_EENSR_IS16_SC_EEEEESH_SI_SH_SI_NS1D_6fusion15FusionCallbacksIS1H_NS1L_17LinearCombinationISH_fSH_fLNS_15FloatRoundStyleE2EEESG_S1K_JEEENS4_5SM1004TMEM4LOAD26SM100_TMEM_LOAD_16dp128b8xENS4_13SM90_TMA_LOADES1A_NS4_17SM75_U32x4_LDSM_NENS4_14SM90_TMA_STOREES1A_NS4_17SM90_U32x4_STSM_NENS4_39AutoVectorizingCopyWithAssumedAlignmentILi128EEEEEEvvEEEEvNT_6ParamsE)
        /*0038*/ 	.word	0x00000000


	//----- nvinfo : EIATTR_MIN_STACK_SIZE
	.align		4
.L_27:
        /*003c*/ 	.byte	0x04, 0x12
        /*003e*/ 	.short	(.L_29 - .L_28)
	.align		4
.L_28:
        /*0040*/ 	.word	index@(_ZN7cutlass13device_kernelINS_4gemm6kernel13GemmUniversalIN4cute5tupleIJiiiiEEENS1_10collective13CollectiveMmaINS1_35MainloopSm100TmaUmmaWarpSpecializedILi5ELi2ELi4ENS5_IJNS4_1CILi2EEESB_NSA_ILi1EEEEEEEENS5_IJNSA_ILi64EEESF_SF_EEENS_10tfloat32_tENS5_IJlSC_lEEESH_SI_NS4_8TiledMMAINS4_8MMA_AtomIJNS4_17SM100_MMA_TF32_SSISH_SH_fLi64ELi64ELNS4_4UMMA5MajorE0ELSN_0ELNSM_7ScaleInE0ELSO_0EEEEEENS4_6LayoutINS5_IJSC_SC_SC_EEENS5_IJNSA_ILi0EEEST_ST_EEEEENS5_IJNS4_10UnderscoreESW_SW_EEEEENS4_23SM90_TMA_LOAD_MULTICASTENS4_14ComposedLayoutINS4_7SwizzleILi3ELi4ELi3EEENS4_18smem_ptr_flag_bitsILi32EEENSR_INS5_IJNSA_ILi8EEENSA_ILi32EEEEEENS5_IJS16_SC_EEEEEEEvNS4_8identityESZ_S1A_vS1B_EENS_8epilogue10collective18CollectiveEpilogueINS1D_23Sm100TmaWarpSpecializedILi3ELi2ELi16ELb1ELb0EEEJSG_NS5_IJNSR_ISF_SC_EENSR_IS16_SC_EEEEESH_SI_SH_SI_NS1D_6fusion15FusionCallbacksIS1H_NS1L_17LinearCombinationISH_fSH_fLNS_15FloatRoundStyleE2EEESG_S1K_JEEENS4_5SM1004TMEM4LOAD26SM100_TMEM_LOAD_16dp128b8xENS4_13SM90_TMA_LOADES1A_NS4_17SM75_U32x4_LDSM_NENS4_14SM90_TMA_STOREES1A_NS4_17SM90_U32x4_STSM_NENS4_39AutoVectorizingCopyWithAssumedAlignmentILi128EEEEEEvvEEEEvNT_6ParamsE)
        /*0044*/ 	.word	0x00000000
.L_29:


//--------------------- .nv.compat                --------------------------
	.section	.nv.compat,"",@"SHT_CUDA_COMPAT_INFO"
	.align	4
        /*0000*/ 	.byte	0x02, 0x09, 0x01, 0x00, 0x02, 0x02, 0x02, 0x00, 0x02, 0x05, 0x05, 0x00, 0x03, 0x07, 0x01, 0x01
        /*0010*/ 	.byte	0x02, 0x03, 0x01, 0x00, 0x02, 0x06, 0x01, 0x00, 0x04, 0x0b, 0x08, 0x00, 0x09, 0x00, 0x00, 0x00
        /*0020*/ 	.byte	0x00, 0x00, 0x00, 0x00


//--------------------- .nv.info._ZN7cutlass13device_kernelINS_4gemm6kernel13GemmUniversalIN4cute5tupleIJiiiiEEENS1_10collective13CollectiveMmaINS1_35MainloopSm100TmaUmmaWarpSpecializedILi5ELi2ELi4ENS5_IJNS4_1CILi2EEESB_NSA_ILi1EEEEEEEENS5_IJNSA_ILi64EEESF_SF_EEENS_10tfloat32_tENS5_IJlSC_lEEESH_SI_NS4_8TiledMMAINS4_8MMA_AtomIJNS4_17SM100_MMA_TF32_SSISH_SH_fLi64ELi64ELNS4_4UMMA5MajorE0ELSN_0ELNSM_7ScaleInE0ELSO_0EEEEEENS4_6LayoutINS5_IJSC_SC_SC_EEENS5_IJNSA_ILi0EEEST_ST_EEEEENS5_IJNS4_10UnderscoreESW_SW_EEEEENS4_23SM90_TMA_LOAD_MULTICASTENS4_14ComposedLayoutINS4_7SwizzleILi3ELi4ELi3EEENS4_18smem_ptr_flag_bitsILi32EEENSR_INS5_IJNSA_ILi8EEENSA_ILi32EEEEEENS5_IJS16_SC_EEEEEEEvNS4_8identityESZ_S1A_vS1B_EENS_8epilogue10collective18CollectiveEpilogueINS1D_23Sm100TmaWarpSpecializedILi3ELi2ELi16ELb1ELb0EEEJSG_NS5_IJNSR_ISF_SC_EENSR_IS16_SC_EEEEESH_SI_SH_SI_NS1D_6fusion15FusionCallbacksIS1H_NS1L_17LinearCombinationISH_fSH_fLNS_15FloatRoundStyleE2EEESG_S1K_JEEENS4_5SM1004TMEM4LOAD26SM100_TMEM_LOAD_16dp128b8xENS4_13SM90_TMA_LOADES1A_NS4_17SM75_U32x4_LDSM_NENS4_14SM90_TMA_STOREES1A_NS4_17SM90_U32x4_STSM_NENS4_39AutoVectorizingCopyWithAssumedAlignmentILi128EEEEEEvvEEEEvNT_6ParamsE --------------------------
	.section	.nv.info._ZN7cutlass13device_kernelINS_4gemm6kernel13GemmUniversalIN4cute5tupleIJiiiiEEENS1_10collective13CollectiveMmaINS1_35MainloopSm100TmaUmmaWarpSpecializedILi5ELi2ELi4ENS5_IJNS4_1CILi2EEESB_NSA_ILi1EEEEEEEENS5_IJNSA_ILi64EEESF_SF_EEENS_10tfloat32_tENS5_IJlSC_lEEESH_SI_NS4_8TiledMMAINS4_8MMA_AtomIJNS4_17SM100_MMA_TF32_SSISH_SH_fLi64ELi64ELNS4_4UMMA5MajorE0ELSN_0ELNSM_7ScaleInE0ELSO_0EEEEEENS4_6LayoutINS5_IJSC_SC_SC_EEENS5_IJNSA_ILi0EEEST_ST_EEEEENS5_IJNS4_10UnderscoreESW_SW_EEEEENS4_23SM90_TMA_LOAD_MULTICASTENS4_14ComposedLayoutINS4_7SwizzleILi3ELi4ELi3EEENS4_18smem_ptr_flag_bitsILi32EEENSR_INS5_IJNSA_ILi8EEENSA_ILi32EEEEEENS5_IJS16_SC_EEEEEEEvNS4_8identityESZ_S1A_vS1B_EENS_8epilogue10collective18CollectiveEpilogueINS1D_23Sm100TmaWarpSpecializedILi3ELi2ELi16ELb1ELb0EEEJSG_NS5_IJNSR_ISF_SC_EENSR_IS16_SC_EEEEESH_SI_SH_SI_NS1D_6fusion15FusionCallbacksIS1H_NS1L_17LinearCombinationISH_fSH_fLNS_15FloatRoundStyleE2EEESG_S1K_JEEENS4_5SM1004TMEM4LOAD26SM100_TMEM_LOAD_16dp128b8xENS4_13SM90_TMA_LOADES1A_NS4_17SM75_U32x4_LDSM_NENS4_14SM90_TMA_STOREES1A_NS4_17SM90_U32x4_STSM_NENS4_39AutoVectorizingCopyWithAssumedAlignmentILi128EEEEEEvvEEEEvNT_6ParamsE,"",@"SHT_CUDA_INFO"
	.sectionflags	@""
	.align	4


	//----- nvinfo : EIATTR_CUDA_API_VERSION
	.align		4
        /*0000*/ 	.byte	0x04, 0x37
        /*0002*/ 	.short	(.L_31 - .L_30)
.L_30:
        /*0004*/ 	.word	0x00000082


	//----- nvinfo : EIATTR_KPARAM_INFO
	.align		4
.L_31:
        /*0008*/ 	.byte	0x04, 0x17
        /*000a*/ 	.short	(.L_33 - .L_32)
.L_32:
        /*000c*/ 	.word	0x00000000
        /*0010*/ 	.short	0x0000
        /*0012*/ 	.short	0x0000
        /*0014*/ 	.byte	0x00, 0xf0, 0x01, 0x20


	//----- nvinfo : EIATTR_AT_ENTRY_FRAGMENTS
	.align		4
.L_33:
        /*0018*/ 	.byte	0x04, 0x4f
        /*001a*/ 	.short	(.L_35 - .L_34)


	//   ....[0]....
.L_34:
        /*001c*/ 	.word	0x00000006


	//----- nvinfo : EIATTR_RESERVED_SMEM_USED
	.align		4
.L_35:
        /*0020*/ 	.byte	0x01, 0x41
	.zero		2


	//----- nvinfo : EIATTR_SPARSE_MMA_MASK
	.align		4
        /*0024*/ 	.byte	0x03, 0x50
        /*0026*/ 	.short	0x0000


	//----- nvinfo : EIATTR_TCGEN05_1CTA_USED
	.align		4
        /*0028*/ 	.byte	0x01, 0x51
	.zero		2


	//----- nvinfo : EIATTR_MAXREG_COUNT
	.align		4
        /*002c*/ 	.byte	0x03, 0x1b
        /*002e*/ 	.short	0x00ff


	//----- nvinfo : EIATTR_NUM_BARRIERS
	.align		4
        /*0030*/ 	.byte	0x02, 0x4c
        /*0032*/ 	.byte	0x07
	.zero		1


	//----- nvinfo : EIATTR_EXTERNS
	.align		4
        /*0034*/ 	.byte	0x04, 0x0f
        /*0036*/ 	.short	(.L_37 - .L_36)


	//   ....[0]....
	.align		4
.L_36:
        /*0038*/ 	.word	index@(__assertfail)


	//----- nvinfo : EIATTR_MERCURY_ISA_VERSION
	.align		4
.L_37:
        /*003c*/ 	.byte	0x03, 0x5f
        /*003e*/ 	.short	0x0101


	//----- nvinfo : EIATTR_INT_WARP_WIDE_INSTR_OFFSETS
	.align		4
        /*0040*/ 	.byte	0x04, 0x31
        /*0042*/ 	.short	(.L_39 - .L_38)


	//   ....[0]....
.L_38:
        /*0044*/ 	.word	0x00004320


	//   ....[1]....
        /*0048*/ 	.word	0x00004350


	//   ....[2]....
        /*004c*/ 	.word	0x00004370


	//   ....[3]....
        /*0050*/ 	.word	0x00004f40


	//   ....[4]....
        /*0054*/ 	.word	0x00004fc0


	//   ....[5]....
        /*0058*/ 	.word	0x000050c0


	//   ....[6]....
        /*005c*/ 	.word	0x000051d0


	//----- nvinfo : EIATTR_COOP_GROUP_MASK_REGIDS
	.align		4
.L_39:
        /*0060*/ 	.byte	0x04, 0x29
        /*0062*/ 	.short	(.L_41 - .L_40)


	//   ....[0]....
.L_40:
        /*0064*/ 	.word	0xffffffff


	//   ....[1]....
        /*0068*/ 	.word	0xffffffff


	//   ....[2]....
        /*006c*/ 	.word	0xffffffff


	//   ....[3]....
        /*0070*/ 	.word	0xffffffff


	//   ....[4]....
        /*0074*/ 	.word	0xffffffff


	//   ....[5]....
        /*0078*/ 	.word	0xffffffff


	//   ....[6]....
        /*007c*/ 	.word	0xffffffff


	//   ....[7]....
        /*0080*/ 	.word	0xffffffff


	//   ....[8]....
        /*0084*/ 	.word	0xffffffff


	//   ....[9]....
        /*0088*/ 	.word	0xffffffff


	//   ....[10]....
        /*008c*/ 	.word	0xffffffff


	//   ....[11]....
        /*0090*/ 	.word	0xffffffff


	//   ....[12]....
        /*0094*/ 	.word	0xffffffff


	//   ....[13]....
        /*0098*/ 	.word	0xffffffff


	//----- nvinfo : EIATTR_COOP_GROUP_INSTR_OFFSETS
	.align		4
.L_41:
        /*009c*/ 	.byte	0x04, 0x28
        /*009e*/ 	.short	(.L_43 - .L_42)


	//   ....[0]....
.L_42:
        /*00a0*/ 	.word	0x00000080


	//   ....[1]....
        /*00a4*/ 	.word	0x000004f0


	//   ....[2]....
        /*00a8*/ 	.word	0x000006c0


	//   ....[3]....
        /*00ac*/ 	.word	0x00000840


	//   ....[4]....
        /*00b0*/ 	.word	0x00000940


	//   ....[5]....
        /*00b4*/ 	.word	0x00000ab0


	//   ....[6]....
        /*00b8*/ 	.word	0x00000c50


	//   ....[7]....
        /*00bc*/ 	.word	0x00000e00


	//   ....[8]....
        /*00c0*/ 	.word	0x00002400


	//   ....[9]....
        /*00c4*/ 	.word	0x00003350


	//   ....[10]....
        /*00c8*/ 	.word	0x00003560


	//   ....[11]....
        /*00cc*/ 	.word	0x00003590


	//   ....[12]....
        /*00d0*/ 	.word	0x00004200


	//   ....[13]....
        /*00d4*/ 	.word	0x00004430


	//----- nvinfo : EIATTR_VRC_CTA_INIT_COUNT
	.align		4
.L_43:
        /*00d8*/ 	.byte	0x02, 0x4a
        /*00da*/ 	.byte	0x80
	.zero		1


	//----- nvinfo : EIATTR_SYSCALL_OFFSETS
	.align		4
        /*00dc*/ 	.byte	0x04, 0x46
        /*00de*/ 	.short	(.L_45 - .L_44)


	//   ....[0]....
.L_44:
        /*00e0*/ 	.word	0x00005ee0


	//   ....[1]....
        /*00e4*/ 	.word	0x00005fd0


	//   ....[2]....
        /*00e8*/ 	.word	0x000068f0


	//   ....[3]....
        /*00ec*/ 	.word	0x00007350


	//----- nvinfo : EIATTR_MBARRIER_INSTR_OFFSETS
	.align		4
.L_45:
        /*00f0*/ 	.byte	0x04, 0x39
        /*00f2*/ 	.short	(.L_47 - .L_46)


	//   ....[0]....
.L_46:
        /*00f4*/ 	.word	0x00000610
        /*00f8*/ 	.word	0x000000ff
        /*00fc*/ 	.word	0x00000000
        /*0100*/ 	.short	0x0100
        /*0102*/ 	.byte	0x04
	.zero		1


	//   ....[1]....
        /*0104*/ 	.word	0x00000620
        /*0108*/ 	.word	0x000000ff
        /*010c*/ 	.word	0x00000028
        /*0110*/ 	.short	0x0100
        /*0112*/ 	.byte	0x04
	.zero		1


	//   ....[2]....
        /*0114*/ 	.word	0x00000630
        /*0118*/ 	.word	0x000000ff
        /*011c*/ 	.word	0x00000008
        /*0120*/ 	.short	0x0100
        /*0122*/ 	.byte	0x04
	.zero		1


	//   ....[3]....
        /*0124*/ 	.word	0x00000640
        /*0128*/ 	.word	0x000000ff
        /*012c*/ 	.word	0x00000030
        /*0130*/ 	.short	0x0100
        /*0132*/ 	.byte	0x04
	.zero		1


	//   ....[4]....
        /*0134*/ 	.word	0x00000650
        /*0138*/ 	.word	0x000000ff
        /*013c*/ 	.word	0x00000010
        /*0140*/ 	.short	0x0100
        /*0142*/ 	.byte	0x04
	.zero		1


	//   ....[5]....
        /*0144*/ 	.word	0x00000660
        /*0148*/ 	.word	0x000000ff
        /*014c*/ 	.word	0x00000038
        /*0150*/ 	.short	0x0100
        /*0152*/ 	.byte	0x04
	.zero		1


	//   ....[6]....
        /*0154*/ 	.word	0x00000670
        /*0158*/ 	.word	0x000000ff
        /*015c*/ 	.word	0x00000018
        /*0160*/ 	.short	0x0100
        /*0162*/ 	.byte	0x04
	.zero		1


	//   ....[7]....
        /*0164*/ 	.word	0x00000680
        /*0168*/ 	.word	0x000000ff
        /*016c*/ 	.word	0x00000040
        /*0170*/ 	.short	0x0100
        /*0172*/ 	.byte	0x04
	.zero		1


	//   ....[8]....
        /*0174*/ 	.word	0x00000690
        /*0178*/ 	.word	0x000000ff
        /*017c*/ 	.word	0x00000020
        /*0180*/ 	.short	0x0100
        /*0182*/ 	.byte	0x04
	.zero		1


	//   ....[9]....
        /*0184*/ 	.word	0x000006a0
        /*0188*/ 	.word	0x000000ff
        /*018c*/ 	.word	0x00000048
        /*0190*/ 	.short	0x0100
        /*0192*/ 	.byte	0x04
	.zero		1


	//   ....[10]....
        /*0194*/ 	.word	0x000007d0
        /*0198*/ 	.word	0x000000ff
        /*019c*/ 	.word	0x00000050
        /*01a0*/ 	.short	0x0100
        /*01a2*/ 	.byte	0x04
	.zero		1


	//   ....[11]....
        /*01a4*/ 	.word	0x000007e0
        /*01a8*/ 	.word	0x000000ff
        /*01ac*/ 	.word	0x00000068
        /*01b0*/ 	.short	0x0100
        /*01b2*/ 	.byte	0x04
	.zero		1


	//   ....[12]....
        /*01b4*/ 	.word	0x000007f0
        /*01b8*/ 	.word	0x000000ff
        /*01bc*/ 	.word	0x00000058
        /*01c0*/ 	.short	0x0100
        /*01c2*/ 	.byte	0x04
	.zero		1


	//   ....[13]....
        /*01c4*/ 	.word	0x00000800
        /*01c8*/ 	.word	0x000000ff
        /*01cc*/ 	.word	0x00000070
        /*01d0*/ 	.short	0x0100
        /*01d2*/ 	.byte	0x04
	.zero		1


	//   ....[14]....
        /*01d4*/ 	.word	0x00000810
        /*01d8*/ 	.word	0x000000ff
        /*01dc*/ 	.word	0x00000060
        /*01e0*/ 	.short	0x0100
        /*01e2*/ 	.byte	0x04
	.zero		1


	//   ....[15]....
        /*01e4*/ 	.word	0x00000820
        /*01e8*/ 	.word	0x000000ff
        /*01ec*/ 	.word	0x00000078
        /*01f0*/ 	.short	0x0100
        /*01f2*/ 	.byte	0x04
	.zero		1


	//   ....[16]....
        /*01f4*/ 	.word	0x00000910
        /*01f8*/ 	.word	0x000000ff
        /*01fc*/ 	.word	0x00000080
        /*0200*/ 	.short	0x0100
        /*0202*/ 	.byte	0x06
	.zero		1


	//   ....[17]....
        /*0204*/ 	.word	0x00000920
        /*0208*/ 	.word	0x000000ff
        /*020c*/ 	.word	0x00000088
        /*0210*/ 	.short	0x0100
        /*0212*/ 	.byte	0x06
	.zero		1


	//   ....[18]....
        /*0214*/ 	.word	0x00000a60
        /*0218*/ 	.word	0x000000ff
        /*021c*/ 	.word	0x00000090
        /*0220*/ 	.short	0x0100
        /*0222*/ 	.byte	0x06
	.zero		1


	//   ....[19]....
        /*0224*/ 	.word	0x00000a70
        /*0228*/ 	.word	0x000000ff
        /*022c*/ 	.word	0x000000a0
        /*0230*/ 	.short	0x0100
        /*0232*/ 	.byte	0x06
	.zero		1


	//   ....[20]....
        /*0234*/ 	.word	0x00000a80
        /*0238*/ 	.word	0x000000ff
        /*023c*/ 	.word	0x00000098
        /*0240*/ 	.short	0x0100
        /*0242*/ 	.byte	0x06
	.zero		1


	//   ....[21]....
        /*0244*/ 	.word	0x00000a90
        /*0248*/ 	.word	0x000000ff
        /*024c*/ 	.word	0x000000a8
        /*0250*/ 	.short	0x0100
        /*0252*/ 	.byte	0x06
	.zero		1


	//   ....[22]....
        /*0254*/ 	.word	0x00000bc0
        /*0258*/ 	.word	0x000000ff
        /*025c*/ 	.word	0x000000b0
        /*0260*/ 	.short	0x0100
        /*0262*/ 	.byte	0x04
	.zero		1


	//   ....[23]....
        /*0264*/ 	.word	0x00000bd0
        /*0268*/ 	.word	0x000000ff
        /*026c*/ 	.word	0x000000d0
        /*0270*/ 	.short	0x0100
        /*0272*/ 	.byte	0x04
	.zero		1


	//   ....[24]....
        /*0274*/ 	.word	0x00000be0
        /*0278*/ 	.word	0x000000ff
        /*027c*/ 	.word	0x000000b8
        /*0280*/ 	.short	0x0100
        /*0282*/ 	.byte	0x04
	.zero		1


	//   ....[25]....
        /*0284*/ 	.word	0x00000bf0
        /*0288*/ 	.word	0x000000ff
        /*028c*/ 	.word	0x000000d8
        /*0290*/ 	.short	0x0100
        /*0292*/ 	.byte	0x04
	.zero		1


	//   ....[26]....
        /*0294*/ 	.word	0x00000c00
        /*0298*/ 	.word	0x000000ff
        /*029c*/ 	.word	0x000000c0
        /*02a0*/ 	.short	0x0100
        /*02a2*/ 	.byte	0x04
	.zero		1


	//   ....[27]....
        /*02a4*/ 	.word	0x00000c10
        /*02a8*/ 	.word	0x000000ff
        /*02ac*/ 	.word	0x000000e0
        /*02b0*/ 	.short	0x0100
        /*02b2*/ 	.byte	0x04
	.zero		1


	//   ....[28]....
        /*02b4*/ 	.word	0x00000c20
        /*02b8*/ 	.word	0x000000ff
        /*02bc*/ 	.word	0x000000c8
        /*02c0*/ 	.short	0x0100
        /*02c2*/ 	.byte	0x04
	.zero		1


	//   ....[29]....
        /*02c4*/ 	.word	0x00000c30
        /*02c8*/ 	.word	0x000000ff
        /*02cc*/ 	.word	0x000000e8
        /*02d0*/ 	.short	0x0100
        /*02d2*/ 	.byte	0x04
	.zero		1


	//   ....[30]....
        /*02d4*/ 	.word	0x00000d20
        /*02d8*/ 	.word	0x000000ff
        /*02dc*/ 	.word	0x000000f0
        /*02e0*/ 	.short	0x0100
        /*02e2*/ 	.byte	0x04
	.zero		1


	//   ....[31]....
        /*02e4*/ 	.word	0x00000d30
        /*02e8*/ 	.word	0x000000ff
        /*02ec*/ 	.word	0x00000100
        /*02f0*/ 	.short	0x0100
        /*02f2*/ 	.byte	0x04
	.zero		1


	//   ....[32]....
        /*02f4*/ 	.word	0x00000d40
        /*02f8*/ 	.word	0x000000ff
        /*02fc*/ 	.word	0x000000f8
        /*0300*/ 	.short	0x0100
        /*0302*/ 	.byte	0x04
	.zero		1


	//   ....[33]....
        /*0304*/ 	.word	0x00000d50
        /*0308*/ 	.word	0x000000ff
        /*030c*/ 	.word	0x00000108
        /*0310*/ 	.short	0x0100
        /*0312*/ 	.byte	0x04
	.zero		1


	//   ....[34]....
        /*0314*/ 	.word	0x000019f0
        /*0318*/ 	.word	0x00000000
        /*031c*/ 	.word	0x00000100
        /*0320*/ 	.short	0x010a
        /*0322*/ 	.byte	0xff
	.zero		1


	//   ....[35]....
        /*0324*/ 	.word	0x00001a20
        /*0328*/ 	.word	0x00000000
        /*032c*/ 	.word	0x000000f0
        /*0330*/ 	.short	0x0101
        /*0332*/ 	.byte	0xff
	.zero		1


	//   ....[36]....
        /*0334*/ 	.word	0x00001b00
        /*0338*/ 	.word	0x000000ff
        /*033c*/ 	.word	0x00000028
        /*0340*/ 	.short	0x010a
        /*0342*/ 	.byte	0x04
	.zero		1


	//   ....[37]....
        /*0344*/ 	.word	0x00001b80
        /*0348*/ 	.word	0x000000ff
        /*034c*/ 	.word	0x00000028
        /*0350*/ 	.short	0x010a
        /*0352*/ 	.byte	0x21
	.zero		1


	//   ....[38]....
        /*0354*/ 	.word	0x00001cc0
        /*0358*/ 	.word	0x000000ff
        /*035c*/ 	.word	0x00000028
        /*0360*/ 	.short	0x010a
        /*0362*/ 	.byte	0x04
	.zero		1


	//   ....[39]....
        /*0364*/ 	.word	0x00001f80
        /*0368*/ 	.word	0x000000ff
        /*036c*/ 	.word	0x00000088
        /*0370*/ 	.short	0x0101
        /*0372*/ 	.byte	0x15
	.zero		1


	//   ....[40]....
        /*0374*/ 	.word	0x00001fa0
        /*0378*/ 	.word	0x000000ff
        /*037c*/ 	.word	0x00000028
        /*0380*/ 	.short	0x010a
        /*0382*/ 	.byte	0x04
	.zero		1


	//   ....[41]....
        /*0384*/ 	.word	0x00002020
        /*0388*/ 	.word	0x000000ff
        /*038c*/ 	.word	0x00000028
        /*0390*/ 	.short	0x010a
        /*0392*/ 	.byte	0x21
	.zero		1


	//   ....[42]....
        /*0394*/ 	.word	0x00002160
        /*0398*/ 	.word	0x000000ff
        /*039c*/ 	.word	0x00000028
        /*03a0*/ 	.short	0x010a
        /*03a2*/ 	.byte	0x04
	.zero		1


	//   ....[43]....
        /*03a4*/ 	.word	0x00002430
        /*03a8*/ 	.word	0x00000003
        /*03ac*/ 	.word	0x00000090
        /*03b0*/ 	.short	0x010a
        /*03b2*/ 	.byte	0xff
	.zero		1


	//   ....[44]....
        /*03b4*/ 	.word	0x00002580
        /*03b8*/ 	.word	0x00000000
        /*03bc*/ 	.word	0x00000000
        /*03c0*/ 	.short	0x0101
        /*03c2*/ 	.byte	0xff
	.zero		1


	//   ....[45]....
        /*03c4*/ 	.word	0x00002b40
        /*03c8*/ 	.word	0x000000ff
        /*03cc*/ 	.word	0x00000000
        /*03d0*/ 	.short	0x010a
        /*03d2*/ 	.byte	0x04
	.zero		1


	//   ....[46]....
        /*03d4*/ 	.word	0x00002bd0
        /*03d8*/ 	.word	0x000000ff
        /*03dc*/ 	.word	0x00000000
        /*03e0*/ 	.short	0x010a
        /*03e2*/ 	.byte	0x05
	.zero		1


	//   ....[47]....
        /*03e4*/ 	.word	0x00002c60
        /*03e8*/ 	.word	0x000000ff
        /*03ec*/ 	.word	0x00000000
        /*03f0*/ 	.short	0x010a
        /*03f2*/ 	.byte	0x05
	.zero		1


	//   ....[48]....
        /*03f4*/ 	.word	0x00002cf0
        /*03f8*/ 	.word	0x000000ff
        /*03fc*/ 	.word	0x00000000
        /*0400*/ 	.short	0x010a
        /*0402*/ 	.byte	0x05
	.zero		1


	//   ....[49]....
        /*0404*/ 	.word	0x00002d90
        /*0408*/ 	.word	0x00000000
        /*040c*/ 	.word	0x00000000
        /*0410*/ 	.short	0x010a
        /*0412*/ 	.byte	0xff
	.zero		1


	//   ....[50]....
        /*0414*/ 	.word	0x00002eb0
        /*0418*/ 	.word	0x00000002
        /*041c*/ 	.word	0x000000f0
        /*0420*/ 	.short	0x010a
        /*0422*/ 	.byte	0xff
	.zero		1


	//   ....[51]....
        /*0424*/ 	.word	0x00002f20
        /*0428*/ 	.word	0x00000002
        /*042c*/ 	.word	0x00000000
        /*0430*/ 	.short	0x0101
        /*0432*/ 	.byte	0xff
	.zero		1


	//   ....[52]....
        /*0434*/ 	.word	0x00002f40
        /*0438*/ 	.word	0x000000ff
        /*043c*/ 	.word	0x000000a0
        /*0440*/ 	.short	0x010a
        /*0442*/ 	.byte	0x04
	.zero		1


	//   ....[53]....
        /*0444*/ 	.word	0x00003060
        /*0448*/ 	.word	0x00000002
        /*044c*/ 	.word	0x00000090
        /*0450*/ 	.short	0x010a
        /*0452*/ 	.byte	0xff
	.zero		1


	//   ....[54]....
        /*0454*/ 	.word	0x00003160
        /*0458*/ 	.word	0x00000002
        /*045c*/ 	.word	0x00000000
        /*0460*/ 	.short	0x0101
        /*0462*/ 	.byte	0xff
	.zero		1


	//   ....[55]....
        /*0464*/ 	.word	0x000031f0
        /*0468*/ 	.word	0x000000ff
        /*046c*/ 	.word	0x000000a0
        /*0470*/ 	.short	0x0106
        /*0472*/ 	.byte	0x04
	.zero		1


	//   ....[56]....
        /*0474*/ 	.word	0x00003210
        /*0478*/ 	.word	0x000000ff
        /*047c*/ 	.word	0x000000a0
        /*0480*/ 	.short	0x010a
        /*0482*/ 	.byte	0x04
	.zero		1


	//   ....[57]....
        /*0484*/ 	.word	0x000032a0
        /*0488*/ 	.word	0x000000ff
        /*048c*/ 	.word	0x000000a0
        /*0490*/ 	.short	0x0106
        /*0492*/ 	.byte	0x07
	.zero		1


	//   ....[58]....
        /*0494*/ 	.word	0x000032e0
        /*0498*/ 	.word	0x00000000
        /*049c*/ 	.word	0x000000a0
        /*04a0*/ 	.short	0x010a
        /*04a2*/ 	.byte	0xff
	.zero		1


	//   ....[59]....
        /*04a4*/ 	.word	0x000038b0
        /*04a8*/ 	.word	0x00000000
        /*04ac*/ 	.word	0x00000090
        /*04b0*/ 	.short	0x010a
        /*04b2*/ 	.byte	0xff
	.zero		1


	//   ....[60]....
        /*04b4*/ 	.word	0x000039b0
        /*04b8*/ 	.word	0x00000003
        /*04bc*/ 	.word	0x00000000
        /*04c0*/ 	.short	0x0101
        /*04c2*/ 	.byte	0xff
	.zero		1


	//   ....[61]....
        /*04c4*/ 	.word	0x000039c0
        /*04c8*/ 	.word	0x000000ff
        /*04cc*/ 	.word	0x00000000
        /*04d0*/ 	.short	0x010a
        /*04d2*/ 	.byte	0x04
	.zero		1


	//   ....[62]....
        /*04d4*/ 	.word	0x00003a40
        /*04d8*/ 	.word	0x000000ff
        /*04dc*/ 	.word	0x000000d0
        /*04e0*/ 	.short	0x010a
        /*04e2*/ 	.byte	0x2e
	.zero		1


	//   ....[63]....
        /*04e4*/ 	.word	0x00003b20
        /*04e8*/ 	.word	0x000000ff
        /*04ec*/ 	.word	0x00000000
        /*04f0*/ 	.short	0x010a
        /*04f2*/ 	.byte	0x07
	.zero		1


	//   ....[64]....
        /*04f4*/ 	.word	0x00003c60
        /*04f8*/ 	.word	0x000000ff
        /*04fc*/ 	.word	0x00000000
        /*0500*/ 	.short	0x010a
        /*0502*/ 	.byte	0x04
	.zero		1


	//   ....[65]....
        /*0504*/ 	.word	0x00004030
        /*0508*/ 	.word	0x000000ff
        /*050c*/ 	.word	0x00000000
        /*0510*/ 	.short	0x010a
        /*0512*/ 	.byte	0x04
	.zero		1


	//   ....[66]....
        /*0514*/ 	.word	0x000040c0
        /*0518*/ 	.word	0x000000ff
        /*051c*/ 	.word	0x00000000
        /*0520*/ 	.short	0x010a
        /*0522*/ 	.byte	0x05
	.zero		1


	//   ....[67]....
        /*0524*/ 	.word	0x00004150
        /*0528*/ 	.word	0x000000ff
        /*052c*/ 	.word	0x00000000
        /*0530*/ 	.short	0x010a
        /*0532*/ 	.byte	0x05
	.zero		1


	//   ....[68]....
        /*0534*/ 	.word	0x000041e0
        /*0538*/ 	.word	0x000000ff
        /*053c*/ 	.word	0x00000000
        /*0540*/ 	.short	0x010a
        /*0542*/ 	.byte	0x04
	.zero		1


	//   ....[69]....
        /*0544*/ 	.word	0x00004670
        /*0548*/ 	.word	0x0000000c
        /*054c*/ 	.word	0x00000090
        /*0550*/ 	.short	0x010a
        /*0552*/ 	.byte	0xff
	.zero		1


	//   ....[70]....
        /*0554*/ 	.word	0x000047e0
        /*0558*/ 	.word	0x00000000
        /*055c*/ 	.word	0x00000000
        /*0560*/ 	.short	0x0101
        /*0562*/ 	.byte	0xff
	.zero		1


	//   ....[71]....
        /*0564*/ 	.word	0x00004c60
        /*0568*/ 	.word	0x000000ff
        /*056c*/ 	.word	0x00000088
        /*0570*/ 	.short	0x010a
        /*0572*/ 	.byte	0x18
	.zero		1


	//   ....[72]....
        /*0574*/ 	.word	0x00004e20
        /*0578*/ 	.word	0x000000ff
        /*057c*/ 	.word	0x00000068
        /*0580*/ 	.short	0x010a
        /*0582*/ 	.byte	0x04
	.zero		1


	//   ....[73]....
        /*0584*/ 	.word	0x00004ff0
        /*0588*/ 	.word	0x000000ff
        /*058c*/ 	.word	0x00000050
        /*0590*/ 	.short	0x010b
        /*0592*/ 	.byte	0x04
	.zero		1


	//   ....[74]....
        /*0594*/ 	.word	0x00005000
        /*0598*/ 	.word	0x000000ff
        /*059c*/ 	.word	0x00000000
        /*05a0*/ 	.short	0x0101
        /*05a2*/ 	.byte	0x14
	.zero		1


	//   ....[75]....
        /*05a4*/ 	.word	0x00005010
        /*05a8*/ 	.word	0x000000ff
        /*05ac*/ 	.word	0x00000068
        /*05b0*/ 	.short	0x010a
        /*05b2*/ 	.byte	0x05
	.zero		1


	//   ....[76]....
        /*05b4*/ 	.word	0x00005200
        /*05b8*/ 	.word	0x000000ff
        /*05bc*/ 	.word	0x00000050
        /*05c0*/ 	.short	0x010b
        /*05c2*/ 	.byte	0x05
	.zero		1


	//   ....[77]....
        /*05c4*/ 	.word	0x00005210
        /*05c8*/ 	.word	0x000000ff
        /*05cc*/ 	.word	0x00000000
        /*05d0*/ 	.short	0x0101
        /*05d2*/ 	.byte	0x04
	.zero		1


	//   ....[78]....
        /*05d4*/ 	.word	0x000052b0
        /*05d8*/ 	.word	0x000000ff
        /*05dc*/ 	.word	0x00000000
        /*05e0*/ 	.short	0x010a
        /*05e2*/ 	.byte	0x04
	.zero		1


	//   ....[79]....
        /*05e4*/ 	.word	0x00005340
        /*05e8*/ 	.word	0x000000ff
        /*05ec*/ 	.word	0x00000000
        /*05f0*/ 	.short	0x010a
        /*05f2*/ 	.byte	0x05
	.zero		1


	//   ....[80]....
        /*05f4*/ 	.word	0x000053e0
        /*05f8*/ 	.word	0x00000000
        /*05fc*/ 	.word	0x00000000
        /*0600*/ 	.short	0x010a
        /*0602*/ 	.byte	0xff
	.zero		1


	//   ....[81]....
        /*0604*/ 	.word	0x00005750
        /*0608*/ 	.word	0x00000000
        /*060c*/ 	.word	0x00000090
        /*0610*/ 	.short	0x010a
        /*0612*/ 	.byte	0xff
	.zero		1


	//   ....[82]....
        /*0614*/ 	.word	0x00005820
        /*0618*/ 	.word	0x00000000
        /*061c*/ 	.word	0x00000000
        /*0620*/ 	.short	0x0101
        /*0622*/ 	.byte	0xff
	.zero		1


	//   ....[83]....
        /*0624*/ 	.word	0x00006470
        /*0628*/ 	.word	0x00000002
        /*062c*/ 	.word	0x00000050
        /*0630*/ 	.short	0x010a
        /*0632*/ 	.byte	0xff
	.zero		1


	//   ....[84]....
        /*0634*/ 	.word	0x000064b0
        /*0638*/ 	.word	0x00000047
        /*063c*/ 	.word	0x000000b0
        /*0640*/ 	.short	0x010a
        /*0642*/ 	.byte	0xff
	.zero		1


	//   ....[85]....
        /*0644*/ 	.word	0x000065a0
        /*0648*/ 	.word	0x00000002
        /*064c*/ 	.word	0x00000050
        /*0650*/ 	.short	0x010a
        /*0652*/ 	.byte	0xff
	.zero		1


	//   ....[86]....
        /*0654*/ 	.word	0x000067d0
        /*0658*/ 	.word	0x00000047
        /*065c*/ 	.word	0x000000b0
        /*0660*/ 	.short	0x010a
        /*0662*/ 	.byte	0xff
	.zero		1


	//   ....[87]....
        /*0664*/ 	.word	0x00007070
        /*0668*/ 	.word	0x00000000
        /*066c*/ 	.word	0x00000000
        /*0670*/ 	.short	0x0101
        /*0672*/ 	.byte	0xff
	.zero		1


	//   ....[88]....
        /*0674*/ 	.word	0x00007080
        /*0678*/ 	.word	0x00000002
        /*067c*/ 	.word	0x00000050
        /*0680*/ 	.short	0x010a
        /*0682*/ 	.byte	0xff
	.zero		1


	//   ....[89]....
        /*0684*/ 	.word	0x00007150
        /*0688*/ 	.word	0x00000002
        /*068c*/ 	.word	0x00000050
        /*0690*/ 	.short	0x010a
        /*0692*/ 	.byte	0xff
	.zero		1


	//   ....[90]....
        /*0694*/ 	.word	0x00007750
        /*0698*/ 	.word	0x000000ff
        /*069c*/ 	.word	0x00000000
        /*06a0*/ 	.short	0x0101
        /*06a2*/ 	.byte	0x04
	.zero		1


	//   ....[91]....
        /*06a4*/ 	.word	0x00007b40
        /*06a8*/ 	.word	0x00000000
        /*06ac*/ 	.word	0x00000000
        /*06b0*/ 	.short	0x0101
        /*06b2*/ 	.byte	0xff
	.zero		1


	//   ....[92]....
        /*06b4*/ 	.word	0x00007df0
        /*06b8*/ 	.word	0x000000ff
        /*06bc*/ 	.word	0x00000000
        /*06c0*/ 	.short	0x0101
        /*06c2*/ 	.byte	0x04
	.zero		1


	//   ....[93]....
        /*06c4*/ 	.word	0x00007e10
        /*06c8*/ 	.word	0x00000000
        /*06cc*/ 	.word	0x00000100
        /*06d0*/ 	.short	0x010a
        /*06d2*/ 	.byte	0xff
	.zero		1


	//   ....[94]....
        /*06d4*/ 	.word	0x00007e70
        /*06d8*/ 	.word	0x00000000
        /*06dc*/ 	.word	0x00000028
        /*06e0*/ 	.short	0x010a
        /*06e2*/ 	.byte	0xff
	.zero		1


	//   ....[95]....
        /*06e4*/ 	.word	0x00007ed0
        /*06e8*/ 	.word	0x00000000
        /*06ec*/ 	.word	0x00000028
        /*06f0*/ 	.short	0x010a
        /*06f2*/ 	.byte	0xff
	.zero		1


	//   ....[96]....
        /*06f4*/ 	.word	0x00007f20
        /*06f8*/ 	.word	0x00000003
        /*06fc*/ 	.word	0x00000090
        /*0700*/ 	.short	0x010a
        /*0702*/ 	.byte	0xff
	.zero		1


	//   ....[97]....
        /*0704*/ 	.word	0x00007f80
        /*0708*/ 	.word	0x00000000
        /*070c*/ 	.word	0x00000000
        /*0710*/ 	.short	0x010a
        /*0712*/ 	.byte	0xff
	.zero		1


	//   ....[98]....
        /*0714*/ 	.word	0x00007fe0
        /*0718*/ 	.word	0x00000000
        /*071c*/ 	.word	0x00000000
        /*0720*/ 	.short	0x010a
        /*0722*/ 	.byte	0xff
	.zero		1


	//   ....[99]....
        /*0724*/ 	.word	0x00008040
        /*0728*/ 	.word	0x00000000
        /*072c*/ 	.word	0x00000000
        /*0730*/ 	.short	0x010a
        /*0732*/ 	.byte	0xff
	.zero		1


	//   ....[100]....
        /*0734*/ 	.word	0x000080a0
        /*0738*/ 	.word	0x00000000
        /*073c*/ 	.word	0x00000000
        /*0740*/ 	.short	0x010a
        /*0742*/ 	.byte	0xff
	.zero		1


	//   ....[101]....
        /*0744*/ 	.word	0x000080f0
        /*0748*/ 	.word	0x00000002
        /*074c*/ 	.word	0x000000f0
        /*0750*/ 	.short	0x010a
        /*0752*/ 	.byte	0xff
	.zero		1


	//   ....[102]....
        /*0754*/ 	.word	0x00008150
        /*0758*/ 	.word	0x00000002
        /*075c*/ 	.word	0x000000a0
        /*0760*/ 	.short	0x010a
        /*0762*/ 	.byte	0xff
	.zero		1


	//   ....[103]....
        /*0764*/ 	.word	0x000081a0
        /*0768*/ 	.word	0x00000002
        /*076c*/ 	.word	0x00000090
        /*0770*/ 	.short	0x010a
        /*0772*/ 	.byte	0xff
	.zero		1


	//   ....[104]....
        /*0774*/ 	.word	0x00008200
        /*0778*/ 	.word	0x00000000
        /*077c*/ 	.word	0x000000a0
        /*0780*/ 	.short	0x010a
        /*0782*/ 	.byte	0xff
	.zero		1


	//   ....[105]....
        /*0784*/ 	.word	0x00008250
        /*0788*/ 	.word	0x00000000
        /*078c*/ 	.word	0x00000090
        /*0790*/ 	.short	0x010a
        /*0792*/ 	.byte	0xff
	.zero		1


	//   ....[106]....
        /*0794*/ 	.word	0x000082b0
        /*0798*/ 	.word	0x00000002
        /*079c*/ 	.word	0x000000d0
        /*07a0*/ 	.short	0x010a
        /*07a2*/ 	.byte	0xff
	.zero		1


	//   ....[107]....
        /*07a4*/ 	.word	0x00008310
        /*07a8*/ 	.word	0x00000000
        /*07ac*/ 	.word	0x00000000
        /*07b0*/ 	.short	0x010a
        /*07b2*/ 	.byte	0xff
	.zero		1


	//   ....[108]....
        /*07b4*/ 	.word	0x00008370
        /*07b8*/ 	.word	0x00000000
        /*07bc*/ 	.word	0x00000000
        /*07c0*/ 	.short	0x010a
        /*07c2*/ 	.byte	0xff
	.zero		1


	//   ....[109]....
        /*07c4*/ 	.word	0x000083d0
        /*07c8*/ 	.word	0x00000000
        /*07cc*/ 	.word	0x00000000
        /*07d0*/ 	.short	0x010a
        /*07d2*/ 	.byte	0xff
	.zero		1


	//   ....[110]....
        /*07d4*/ 	.word	0x00008430
        /*07d8*/ 	.word	0x00000000
        /*07dc*/ 	.word	0x00000000
        /*07e0*/ 	.short	0x010a
        /*07e2*/ 	.byte	0xff
	.zero		1


	//   ....[111]....
        /*07e4*/ 	.word	0x00008490
        /*07e8*/ 	.word	0x00000000
        /*07ec*/ 	.word	0x00000000
        /*07f0*/ 	.short	0x010a
        /*07f2*/ 	.byte	0xff
	.zero		1


	//   ....[112]....
        /*07f4*/ 	.word	0x000084e0
        /*07f8*/ 	.word	0x0000000c
        /*07fc*/ 	.word	0x00000090
        /*0800*/ 	.short	0x010a
        /*0802*/ 	.byte	0xff
	.zero		1


	//   ....[113]....
        /*0804*/ 	.word	0x00008540
        /*0808*/ 	.word	0x00000000
        /*080c*/ 	.word	0x00000088
        /*0810*/ 	.short	0x010a
        /*0812*/ 	.byte	0xff
	.zero		1


	//   ....[114]....
        /*0814*/ 	.word	0x000085a0
        /*0818*/ 	.word	0x00000000
        /*081c*/ 	.word	0x00000068
        /*0820*/ 	.short	0x010a
        /*0822*/ 	.byte	0xff
	.zero		1


	//   ....[115]....
        /*0824*/ 	.word	0x00008600
        /*0828*/ 	.word	0x00000006
        /*082c*/ 	.word	0x00000068
        /*0830*/ 	.short	0x010a
        /*0832*/ 	.byte	0xff
	.zero		1


	//   ....[116]....
        /*0834*/ 	.word	0x00008660
        /*0838*/ 	.word	0x00000000
        /*083c*/ 	.word	0x00000000
        /*0840*/ 	.short	0x010a
        /*0842*/ 	.byte	0xff
	.zero		1


	//   ....[117]....
        /*0844*/ 	.word	0x000086c0
        /*0848*/ 	.word	0x00000000
        /*084c*/ 	.word	0x00000000
        /*0850*/ 	.short	0x010a
        /*0852*/ 	.byte	0xff
	.zero		1


	//   ....[118]....
        /*0854*/ 	.word	0x00008710
        /*0858*/ 	.word	0x00000000
        /*085c*/ 	.word	0x00000090
        /*0860*/ 	.short	0x010a
        /*0862*/ 	.byte	0xff
	.zero		1


	//   ....[119]....
        /*0864*/ 	.word	0x00008760
        /*0868*/ 	.word	0x00000002
        /*086c*/ 	.word	0x00000050
        /*0870*/ 	.short	0x010a
        /*0872*/ 	.byte	0xff
	.zero		1


	//   ....[120]....
        /*0874*/ 	.word	0x000087b0
        /*0878*/ 	.word	0x00000047
        /*087c*/ 	.word	0x000000b0
        /*0880*/ 	.short	0x010a
        /*0882*/ 	.byte	0xff
	.zero		1


	//   ....[121]....
        /*0884*/ 	.word	0x00008800
        /*0888*/ 	.word	0x00000002
        /*088c*/ 	.word	0x00000050
        /*0890*/ 	.short	0x010a
        /*0892*/ 	.byte	0xff
	.zero		1


	//----- nvinfo : EIATTR_NUM_MBARRIERS
	.align		4
.L_47:
        /*0894*/ 	.byte	0x03, 0x38
        /*0896*/ 	.short	0x0022


	//----- nvinfo : EIATTR_EXIT_INSTR_OFFSETS
	.align		4
        /*0898*/ 	.byte	0x04, 0x1c
        /*089a*/ 	.short	(.L_49 - .L_48)


	//   ....[0]....
.L_48:
        /*089c*/ 	.word	0x00002dc0


	//   ....[1]....
        /*08a0*/ 	.word	0x000032b0


	//   ....[2]....
        /*08a4*/ 	.word	0x00003310


	//   ....[3]....
        /*08a8*/ 	.word	0x00004440


	//   ....[4]....
        /*08ac*/ 	.word	0x00005410


	//   ....[5]....
        /*08b0*/ 	.word	0x00005450


	//   ....[6]....
        /*08b4*/ 	.word	0x00007ce0


	//   ....[7]....
        /*08b8*/ 	.word	0x00007d60


	//   ....[8]....
        /*08bc*/ 	.word	0x00007d90


	//   ....[9]....
        /*08c0*/ 	.word	0x00007e00


	//----- nvinfo : EIATTR_MAX_THREADS
	.align		4
.L_49:
        /*08c4*/ 	.byte	0x04, 0x05
        /*08c6*/ 	.short	(.L_51 - .L_50)
.L_50:
        /*08c8*/ 	.word	0x00000100
        /*08cc*/ 	.word	0x00000001
        /*08d0*/ 	.word	0x00000001


	//----- nvinfo : EIATTR_CRS_STACK_SIZE
	.align		4
.L_51:
        /*08d4*/ 	.byte	0x04, 0x1e
        /*08d6*/ 	.short	(.L_53 - .L_52)
.L_52:
        /*08d8*/ 	.word	0x00000000


	//----- nvinfo : EIATTR_CBANK_PARAM_SIZE
	.align		4
.L_53:
        /*08dc*/ 	.byte	0x03, 0x19
        /*08de*/ 	.short	0x0800


	//----- nvinfo : EIATTR_PARAM_CBANK
	.align		4
        /*08e0*/ 	.byte	0x04, 0x0a
        /*08e2*/ 	.short	(.L_55 - .L_54)
	.align		4
.L_54:
        /*08e4*/ 	.word	index@(.nv.constant0._ZN7cutlass13device_kernelINS_4gemm6kernel13GemmUniversalIN4cute5tupleIJiiiiEEENS1_10collective13CollectiveMmaINS1_35MainloopSm100TmaUmmaWarpSpecializedILi5ELi2ELi4ENS5_IJNS4_1CILi2EEESB_NSA_ILi1EEEEEEEENS5_IJNSA_ILi64EEESF_SF_EEENS_10tfloat32_tENS5_IJlSC_lEEESH_SI_NS4_8TiledMMAINS4_8MMA_AtomIJNS4_17SM100_MMA_TF32_SSISH_SH_fLi64ELi64ELNS4_4UMMA5MajorE0ELSN_0ELNSM_7ScaleInE0ELSO_0EEEEEENS4_6LayoutINS5_IJSC_SC_SC_EEENS5_IJNSA_ILi0EEEST_ST_EEEEENS5_IJNS4_10UnderscoreESW_SW_EEEEENS4_23SM90_TMA_LOAD_MULTICASTENS4_14ComposedLayoutINS4_7SwizzleILi3ELi4ELi3EEENS4_18smem_ptr_flag_bitsILi32EEENSR_INS5_IJNSA_ILi8EEENSA_ILi32EEEEEENS5_IJS16_SC_EEEEEEEvNS4_8identityESZ_S1A_vS1B_EENS_8epilogue10collective18CollectiveEpilogueINS1D_23Sm100TmaWarpSpecializedILi3ELi2ELi16ELb1ELb0EEEJSG_NS5_IJNSR_ISF_SC_EENSR_IS16_SC_EEEEESH_SI_SH_SI_NS1D_6fusion15FusionCallbacksIS1H_NS1L_17LinearCombinationISH_fSH_fLNS_15FloatRoundStyleE2EEESG_S1K_JEEENS4_5SM1004TMEM4LOAD26SM100_TMEM_LOAD_16dp128b8xENS4_13SM90_TMA_LOADES1A_NS4_17SM75_U32x4_LDSM_NENS4_14SM90_TMA_STOREES1A_NS4_17SM90_U32x4_STSM_NENS4_39AutoVectorizingCopyWithAssumedAlignmentILi128EEEEEEvvEEEEvNT_6ParamsE)
        /*08e8*/ 	.short	0x0380
        /*08ea*/ 	.short	0x0800


	//----- nvinfo : EIATTR_SW_WAR
	.align		4
.L_55:
        /*08ec*/ 	.byte	0x04, 0x36
        /*08ee*/ 	.short	(.L_57 - .L_56)
.L_56:
        /*08f0*/ 	.word	0x00000008
.L_57:


//--------------------- .nv.callgraph             --------------------------
	.section	.nv.callgraph,"",@"SHT_CUDA_CALLGRAPH"
	.align	4
	.sectionentsize	8
	.align		4
        /*0000*/ 	.word	0x00000000
	.align		4
        /*0004*/ 	.word	0xffffffff
	.align		4
        /*0008*/ 	.word	index@(_ZN7cutlass13device_kernelINS_4gemm6kernel13GemmUniversalIN4cute5tupleIJiiiiEEENS1_10collective13CollectiveMmaINS1_35MainloopSm100TmaUmmaWarpSpecializedILi5ELi2ELi4ENS5_IJNS4_1CILi2EEESB_NSA_ILi1EEEEEEEENS5_IJNSA_ILi64EEESF_SF_EEENS_10tfloat32_tENS5_IJlSC_lEEESH_SI_NS4_8TiledMMAINS4_8MMA_AtomIJNS4_17SM100_MMA_TF32_SSISH_SH_fLi64ELi64ELNS4_4UMMA5MajorE0ELSN_0ELNSM_7ScaleInE0ELSO_0EEEEEENS4_6LayoutINS5_IJSC_SC_SC_EEENS5_IJNSA_ILi0EEEST_ST_EEEEENS5_IJNS4_10UnderscoreESW_SW_EEEEENS4_23SM90_TMA_LOAD_MULTICASTENS4_14ComposedLayoutINS4_7SwizzleILi3ELi4ELi3EEENS4_18smem_ptr_flag_bitsILi32EEENSR_INS5_IJNSA_ILi8EEENSA_ILi32EEEEEENS5_IJS16_SC_EEEEEEEvNS4_8identityESZ_S1A_vS1B_EENS_8epilogue10collective18CollectiveEpilogueINS1D_23Sm100TmaWarpSpecializedILi3ELi2ELi16ELb1ELb0EEEJSG_NS5_IJNSR_ISF_SC_EENSR_IS16_SC_EEEEESH_SI_SH_SI_NS1D_6fusion15FusionCallbacksIS1H_NS1L_17LinearCombinationISH_fSH_fLNS_15FloatRoundStyleE2EEESG_S1K_JEEENS4_5SM1004TMEM4LOAD26SM100_TMEM_LOAD_16dp128b8xENS4_13SM90_TMA_LOADES1A_NS4_17SM75_U32x4_LDSM_NENS4_14SM90_TMA_STOREES1A_NS4_17SM90_U32x4_STSM_NENS4_39AutoVectorizingCopyWithAssumedAlignmentILi128EEEEEEvvEEEEvNT_6ParamsE)
	.align		4
        /*000c*/ 	.word	index@(__assertfail)
	.align		4
        /*0010*/ 	.word	0x00000000
	.align		4
        /*0014*/ 	.word	0xfffffffe
	.align		4
        /*0018*/ 	.word	0x00000000
	.align		4
        /*001c*/ 	.word	0xfffffffd
	.align		4
        /*0020*/ 	.word	0x00000000
	.align		4
        /*0024*/ 	.word	0xfffffffc


//--------------------- .nv.constant4             --------------------------
	.section	.nv.constant4,"a",@progbits
	.align	8
	.align		8
.nv.constant4:
        /*0000*/ 	.dword	__assertfail
	.align		8
        /*0008*/ 	.dword	__unnamed_1
	.align		8
        /*0010*/ 	.dword	__unnamed_2
	.align		8
        /*0018*/ 	.dword	_ZN40_INTERNAL_f6d9b3c4_4_k_cu_223400d1_113564cuda3std3__45__cpo5beginE
	.align		8
        /*0020*/ 	.dword	_ZN40_INTERNAL_f6d9b3c4_4_k_cu_223400d1_113564cuda3std3__45__cpo3endE
	.align		8
        /*0028*/ 	.dword	_ZN40_INTERNAL_f6d9b3c4_4_k_cu_223400d1_113564cuda3std3__45__cpo6cbeginE
	.align		8
        /*0030*/ 	.dword	_ZN40_INTERNAL_f6d9b3c4_4_k_cu_223400d1_113564cuda3std3__45__cpo4cendE
	.align		8
        /*0038*/ 	.dword	_ZN40_INTERNAL_f6d9b3c4_4_k_cu_223400d1_113564cuda3std3__442_GLOBAL__N__f6d9b3c4_4_k_cu_223400d1_113566ignoreE
	.align		8
        /*0040*/ 	.dword	_ZN40_INTERNAL_f6d9b3c4_4_k_cu_223400d1_113564cuda3std3__419piecewise_constructE
	.align		8
        /*0048*/ 	.dword	_ZN40_INTERNAL_f6d9b3c4_4_k_cu_223400d1_113564cuda3std3__48in_placeE
	.align		8
        /*0050*/ 	.dword	_ZN40_INTERNAL_f6d9b3c4_4_k_cu_223400d1_113564cuda3std6ranges3__45__cpo4swapE
	.align		8
        /*0058*/ 	.dword	_ZN40_INTERNAL_f6d9b3c4_4_k_cu_223400d1_113564cuda3std6ranges3__45__cpo9iter_moveE
	.align		8
        /*0060*/ 	.dword	_ZN40_INTERNAL_f6d9b3c4_4_k_cu_223400d1_113564cute7productE
	.align		8
        /*0068*/ 	.dword	_ZN40_INTERNAL_f6d9b3c4_4_k_cu_223400d1_113564cute1_E
	.align		8
        /*0070*/ 	.dword	$str$25
	.align		8
        /*0078*/ 	.dword	$str$26
	.align		8
        /*0080*/ 	.dword	$str$27
	.align		8
        /*0088*/ 	.dword	$str$28


//--------------------- .text._ZN7cutlass13device_kernelINS_4gemm6kernel13GemmUniversalIN4cute5tupleIJiiiiEEENS1_10collective13CollectiveMmaINS1_35MainloopSm100TmaUmmaWarpSpecializedILi5ELi2ELi4ENS5_IJNS4_1CILi2EEESB_NSA_ILi1EEEEEEEENS5_IJNSA_ILi64EEESF_SF_EEENS_10tfloat32_tENS5_IJlSC_lEEESH_SI_NS4_8TiledMMAINS4_8MMA_AtomIJNS4_17SM100_MMA_TF32_SSISH_SH_fLi64ELi64ELNS4_4UMMA5MajorE0ELSN_0ELNSM_7ScaleInE0ELSO_0EEEEEENS4_6LayoutINS5_IJSC_SC_SC_EEENS5_IJNSA_ILi0EEEST_ST_EEEEENS5_IJNS4_10UnderscoreESW_SW_EEEEENS4_23SM90_TMA_LOAD_MULTICASTENS4_14ComposedLayoutINS4_7SwizzleILi3ELi4ELi3EEENS4_18smem_ptr_flag_bitsILi32EEENSR_INS5_IJNSA_ILi8EEENSA_ILi32EEEEEENS5_IJS16_SC_EEEEEEEvNS4_8identityESZ_S1A_vS1B_EENS_8epilogue10collective18CollectiveEpilogueINS1D_23Sm100TmaWarpSpecializedILi3ELi2ELi16ELb1ELb0EEEJSG_NS5_IJNSR_ISF_SC_EENSR_IS16_SC_EEEEESH_SI_SH_SI_NS1D_6fusion15FusionCallbacksIS1H_NS1L_17LinearCombinationISH_fSH_fLNS_15FloatRoundStyleE2EEESG_S1K_JEEENS4_5SM1004TMEM4LOAD26SM100_TMEM_LOAD_16dp128b8xENS4_13SM90_TMA_LOADES1A_NS4_17SM75_U32x4_LDSM_NENS4_14SM90_TMA_STOREES1A_NS4_17SM90_U32x4_STSM_NENS4_39AutoVectorizingCopyWithAssumedAlignmentILi128EEEEEEvvEEEEvNT_6ParamsE --------------------------
	.section	.text._ZN7cutlass13device_kernelINS_4gemm6kernel13GemmUniversalIN4cute5tupleIJiiiiEEENS1_10collective13CollectiveMmaINS1_35MainloopSm100TmaUmmaWarpSpecializedILi5ELi2ELi4ENS5_IJNS4_1CILi2EEESB_NSA_ILi1EEEEEEEENS5_IJNSA_ILi64EEESF_SF_EEENS_10tfloat32_tENS5_IJlSC_lEEESH_SI_NS4_8TiledMMAINS4_8MMA_AtomIJNS4_17SM100_MMA_TF32_SSISH_SH_fLi64ELi64ELNS4_4UMMA5MajorE0ELSN_0ELNSM_7ScaleInE0ELSO_0EEEEEENS4_6LayoutINS5_IJSC_SC_SC_EEENS5_IJNSA_ILi0EEEST_ST_EEEEENS5_IJNS4_10UnderscoreESW_SW_EEEEENS4_23SM90_TMA_LOAD_MULTICASTENS4_14ComposedLayoutINS4_7SwizzleILi3ELi4ELi3EEENS4_18smem_ptr_flag_bitsILi32EEENSR_INS5_IJNSA_ILi8EEENSA_ILi32EEEEEENS5_IJS16_SC_EEEEEEEvNS4_8identityESZ_S1A_vS1B_EENS_8epilogue10collective18CollectiveEpilogueINS1D_23Sm100TmaWarpSpecializedILi3ELi2ELi16ELb1ELb0EEEJSG_NS5_IJNSR_ISF_SC_EENSR_IS16_SC_EEEEESH_SI_SH_SI_NS1D_6fusion15FusionCallbacksIS1H_NS1L_17LinearCombinationISH_fSH_fLNS_15FloatRoundStyleE2EEESG_S1K_JEEENS4_5SM1004TMEM4LOAD26SM100_TMEM_LOAD_16dp128b8xENS4_13SM90_TMA_LOADES1A_NS4_17SM75_U32x4_LDSM_NENS4_14SM90_TMA_STOREES1A_NS4_17SM90_U32x4_STSM_NENS4_39AutoVectorizingCopyWithAssumedAlignmentILi128EEEEEEvvEEEEvNT_6ParamsE,"ax",@progbits
	.align	128
.text._ZN7cutlass13device_kernelINS_4gemm6kernel13GemmUniversalIN4cute5tupleIJiiiiEEENS1_10collective13CollectiveMmaINS1_35MainloopSm100TmaUmmaWarpSpecializedILi5ELi2ELi4ENS5_IJNS4_1CILi2EEESB_NSA_ILi1EEEEEEEENS5_IJNSA_ILi64EEESF_SF_EEENS_10tfloat32_tENS5_IJlSC_lEEESH_SI_NS4_8TiledMMAINS4_8MMA_AtomIJNS4_17SM100_MMA_TF32_SSISH_SH_fLi64ELi64ELNS4_4UMMA5MajorE0ELSN_0ELNSM_7ScaleInE0ELSO_0EEEEEENS4_6LayoutINS5_IJSC_SC_SC_EEENS5_IJNSA_ILi0EEEST_ST_EEEEENS5_IJNS4_10UnderscoreESW_SW_EEEEENS4_23SM90_TMA_LOAD_MULTICASTENS4_14ComposedLayoutINS4_7SwizzleILi3ELi4ELi3EEENS4_18smem_ptr_flag_bitsILi32EEENSR_INS5_IJNSA_ILi8EEENSA_ILi32EEEEEENS5_IJS16_SC_EEEEEEEvNS4_8identityESZ_S1A_vS1B_EENS_8epilogue10collective18CollectiveEpilogueINS1D_23Sm100TmaWarpSpecializedILi3ELi2ELi16ELb1ELb0EEEJSG_NS5_IJNSR_ISF_SC_EENSR_IS16_SC_EEEEESH_SI_SH_SI_NS1D_6fusion15FusionCallbacksIS1H_NS1L_17LinearCombinationISH_fSH_fLNS_15FloatRoundStyleE2EEESG_S1K_JEEENS4_5SM1004TMEM4LOAD26SM100_TMEM_LOAD_16dp128b8xENS4_13SM90_TMA_LOADES1A_NS4_17SM75_U32x4_LDSM_NENS4_14SM90_TMA_STOREES1A_NS4_17SM90_U32x4_STSM_NENS4_39AutoVectorizingCopyWithAssumedAlignmentILi128EEEEEEvvEEEEvNT_6ParamsE:
        .type           _ZN7cutlass13device_kernelINS_4gemm6kernel13GemmUniversalIN4cute5tupleIJiiiiEEENS1_10collective13CollectiveMmaINS1_35MainloopSm100TmaUmmaWarpSpecializedILi5ELi2ELi4ENS5_IJNS4_1CILi2EEESB_NSA_ILi1EEEEEEEENS5_IJNSA_ILi64EEESF_SF_EEENS_10tfloat32_tENS5_IJlSC_lEEESH_SI_NS4_8TiledMMAINS4_8MMA_AtomIJNS4_17SM100_MMA_TF32_SSISH_SH_fLi64ELi64ELNS4_4UMMA5MajorE0ELSN_0ELNSM_7ScaleInE0ELSO_0EEEEEENS4_6LayoutINS5_IJSC_SC_SC_EEENS5_IJNSA_ILi0EEEST_ST_EEEEENS5_IJNS4_10UnderscoreESW_SW_EEEEENS4_23SM90_TMA_LOAD_MULTICASTENS4_14ComposedLayoutINS4_7SwizzleILi3ELi4ELi3EEENS4_18smem_ptr_flag_bitsILi32EEENSR_INS5_IJNSA_ILi8EEENSA_ILi32EEEEEENS5_IJS16_SC_EEEEEEEvNS4_8identityESZ_S1A_vS1B_EENS_8epilogue10collective18CollectiveEpilogueINS1D_23Sm100TmaWarpSpecializedILi3ELi2ELi16ELb1ELb0EEEJSG_NS5_IJNSR_ISF_SC_EENSR_IS16_SC_EEEEESH_SI_SH_SI_NS1D_6fusion15FusionCallbacksIS1H_NS1L_17LinearCombinationISH_fSH_fLNS_15FloatRoundStyleE2EEESG_S1K_JEEENS4_5SM1004TMEM4LOAD26SM100_TMEM_LOAD_16dp128b8xENS4_13SM90_TMA_LOADES1A_NS4_17SM75_U32x4_LDSM_NENS4_14SM90_TMA_STOREES1A_NS4_17SM90_U32x4_STSM_NENS4_39AutoVectorizingCopyWithAssumedAlignmentILi128EEEEEEvvEEEEvNT_6ParamsE,@function
        .size           _ZN7cutlass13device_kernelINS_4gemm6kernel13GemmUniversalIN4cute5tupleIJiiiiEEENS1_10collective13CollectiveMmaINS1_35MainloopSm100TmaUmmaWarpSpecializedILi5ELi2ELi4ENS5_IJNS4_1CILi2EEESB_NSA_ILi1EEEEEEEENS5_IJNSA_ILi64EEESF_SF_EEENS_10tfloat32_tENS5_IJlSC_lEEESH_SI_NS4_8TiledMMAINS4_8MMA_AtomIJNS4_17SM100_MMA_TF32_SSISH_SH_fLi64ELi64ELNS4_4UMMA5MajorE0ELSN_0ELNSM_7ScaleInE0ELSO_0EEEEEENS4_6LayoutINS5_IJSC_SC_SC_EEENS5_IJNSA_ILi0EEEST_ST_EEEEENS5_IJNS4_10UnderscoreESW_SW_EEEEENS4_23SM90_TMA_LOAD_MULTICASTENS4_14ComposedLayoutINS4_7SwizzleILi3ELi4ELi3EEENS4_18smem_ptr_flag_bitsILi32EEENSR_INS5_IJNSA_ILi8EEENSA_ILi32EEEEEENS5_IJS16_SC_EEEEEEEvNS4_8identityESZ_S1A_vS1B_EENS_8epilogue10collective18CollectiveEpilogueINS1D_23Sm100TmaWarpSpecializedILi3ELi2ELi16ELb1ELb0EEEJSG_NS5_IJNSR_ISF_SC_EENSR_IS16_SC_EEEEESH_SI_SH_SI_NS1D_6fusion15FusionCallbacksIS1H_NS1L_17LinearCombinationISH_fSH_fLNS_15FloatRoundStyleE2EEESG_S1K_JEEENS4_5SM1004TMEM4LOAD26SM100_TMEM_LOAD_16dp128b8xENS4_13SM90_TMA_LOADES1A_NS4_17SM75_U32x4_LDSM_NENS4_14SM90_TMA_STOREES1A_NS4_17SM90_U32x4_STSM_NENS4_39AutoVectorizingCopyWithAssumedAlignmentILi128EEEEEEvvEEEEvNT_6ParamsE,(.L_x_168 - _ZN7cutlass13device_kernelINS_4gemm6kernel13GemmUniversalIN4cute5tupleIJiiiiEEENS1_10collective13CollectiveMmaINS1_35MainloopSm100TmaUmmaWarpSpecializedILi5ELi2ELi4ENS5_IJNS4_1CILi2EEESB_NSA_ILi1EEEEEEEENS5_IJNSA_ILi64EEESF_SF_EEENS_10tfloat32_tENS5_IJlSC_lEEESH_SI_NS4_8TiledMMAINS4_8MMA_AtomIJNS4_17SM100_MMA_TF32_SSISH_SH_fLi64ELi64ELNS4_4UMMA5MajorE0ELSN_0ELNSM_7ScaleInE0ELSO_0EEEEEENS4_6LayoutINS5_IJSC_SC_SC_EEENS5_IJNSA_ILi0EEEST_ST_EEEEENS5_IJNS4_10UnderscoreESW_SW_EEEEENS4_23SM90_TMA_LOAD_MULTICASTENS4_14ComposedLayoutINS4_7SwizzleILi3ELi4ELi3EEENS4_18smem_ptr_flag_bitsILi32EEENSR_INS5_IJNSA_ILi8EEENSA_ILi32EEEEEENS5_IJS16_SC_EEEEEEEvNS4_8identityESZ_S1A_vS1B_EENS_8epilogue10collective18CollectiveEpilogueINS1D_23Sm100TmaWarpSpecializedILi3ELi2ELi16ELb1ELb0EEEJSG_NS5_IJNSR_ISF_SC_EENSR_IS16_SC_EEEEESH_SI_SH_SI_NS1D_6fusion15FusionCallbacksIS1H_NS1L_17LinearCombinationISH_fSH_fLNS_15FloatRoundStyleE2EEESG_S1K_JEEENS4_5SM1004TMEM4LOAD26SM100_TMEM_LOAD_16dp128b8xENS4_13SM90_TMA_LOADES1A_NS4_17SM75_U32x4_LDSM_NENS4_14SM90_TMA_STOREES1A_NS4_17SM90_U32x4_STSM_NENS4_39AutoVectorizingCopyWithAssumedAlignmentILi128EEEEEEvvEEEEvNT_6ParamsE)
        .other          _ZN7cutlass13device_kernelINS_4gemm6kernel13GemmUniversalIN4cute5tupleIJiiiiEEENS1_10collective13CollectiveMmaINS1_35MainloopSm100TmaUmmaWarpSpecializedILi5ELi2ELi4ENS5_IJNS4_1CILi2EEESB_NSA_ILi1EEEEEEEENS5_IJNSA_ILi64EEESF_SF_EEENS_10tfloat32_tENS5_IJlSC_lEEESH_SI_NS4_8TiledMMAINS4_8MMA_AtomIJNS4_17SM100_MMA_TF32_SSISH_SH_fLi64ELi64ELNS4_4UMMA5MajorE0ELSN_0ELNSM_7ScaleInE0ELSO_0EEEEEENS4_6LayoutINS5_IJSC_SC_SC_EEENS5_IJNSA_ILi0EEEST_ST_EEEEENS5_IJNS4_10UnderscoreESW_SW_EEEEENS4_23SM90_TMA_LOAD_MULTICASTENS4_14ComposedLayoutINS4_7SwizzleILi3ELi4ELi3EEENS4_18smem_ptr_flag_bitsILi32EEENSR_INS5_IJNSA_ILi8EEENSA_ILi32EEEEEENS5_IJS16_SC_EEEEEEEvNS4_8identityESZ_S1A_vS1B_EENS_8epilogue10collective18CollectiveEpilogueINS1D_23Sm100TmaWarpSpecializedILi3ELi2ELi16ELb1ELb0EEEJSG_NS5_IJNSR_ISF_SC_EENSR_IS16_SC_EEEEESH_SI_SH_SI_NS1D_6fusion15FusionCallbacksIS1H_NS1L_17LinearCombinationISH_fSH_fLNS_15FloatRoundStyleE2EEESG_S1K_JEEENS4_5SM1004TMEM4LOAD26SM100_TMEM_LOAD_16dp128b8xENS4_13SM90_TMA_LOADES1A_NS4_17SM75_U32x4_LDSM_NENS4_14SM90_TMA_STOREES1A_NS4_17SM90_U32x4_STSM_NENS4_39AutoVectorizingCopyWithAssumedAlignmentILi128EEEEEEvvEEEEvNT_6ParamsE,@"STO_CUDA_ENTRY STV_DEFAULT"
_ZN7cutlass13device_kernelINS_4gemm6kernel13GemmUniversalIN4cute5tupleIJiiiiEEENS1_10collective13CollectiveMmaINS1_35MainloopSm100TmaUmmaWarpSpecializedILi5ELi2ELi4ENS5_IJNS4_1CILi2EEESB_NSA_ILi1EEEEEEEENS5_IJNSA_ILi64EEESF_SF_EEENS_10tfloat32_tENS5_IJlSC_lEEESH_SI_NS4_8TiledMMAINS4_8MMA_AtomIJNS4_17SM100_MMA_TF32_SSISH_SH_fLi64ELi64ELNS4_4UMMA5MajorE0ELSN_0ELNSM_7ScaleInE0ELSO_0EEEEEENS4_6LayoutINS5_IJSC_SC_SC_EEENS5_IJNSA_ILi0EEEST_ST_EEEEENS5_IJNS4_10UnderscoreESW_SW_EEEEENS4_23SM90_TMA_LOAD_MULTICASTENS4_14ComposedLayoutINS4_7SwizzleILi3ELi4ELi3EEENS4_18smem_ptr_flag_bitsILi32EEENSR_INS5_IJNSA_ILi8EEENSA_ILi32EEEEEENS5_IJS16_SC_EEEEEEEvNS4_8identityESZ_S1A_vS1B_EENS_8epilogue10collective18CollectiveEpilogueINS1D_23Sm100TmaWarpSpecializedILi3ELi2ELi16ELb1ELb0EEEJSG_NS5_IJNSR_ISF_SC_EENSR_IS16_SC_EEEEESH_SI_SH_SI_NS1D_6fusion15FusionCallbacksIS1H_NS1L_17LinearCombinationISH_fSH_fLNS_15FloatRoundStyleE2EEESG_S1K_JEEENS4_5SM1004TMEM4LOAD26SM100_TMEM_LOAD_16dp128b8xENS4_13SM90_TMA_LOADES1A_NS4_17SM75_U32x4_LDSM_NENS4_14SM90_TMA_STOREES1A_NS4_17SM90_U32x4_STSM_NENS4_39AutoVectorizingCopyWithAssumedAlignmentILi128EEEEEEvvEEEEvNT_6ParamsE:
[----:B------:R-:W1:Y:S01]  /*0000*/  LDC R1, c[0x0][0x37c] ;  /* 0x0000df00ff017b82 */ /* 0x000e620000000800 */
[----:B------:R-:W2:Y:S01]  /*0010*/  S2R R64, SR_TID.X ;  /* 0x0000000000407919 */ /* 0x000ea20000002100 */
[----:B------:R-:W3:Y:S01]  /*0020*/  LDCU.64 UR8, c[0x0][0x890] ;  /* 0x00011200ff0877ac */ /* 0x000ee20008000a00 */
[----:B------:R-:W-:Y:S02]  /*0030*/  PRMT R53, RZ, 0x7610, R53 ;  /* 0x00007610ff357816 */ /* 0x000fe40000000035 */
[----:B------:R-:W-:Y:S01]  /*0040*/  ELECT P4, URZ, PT ;  /* 0x0000000000ff782f */ /* 0x000fe20003880000 */
[----:B---3--:R-:W-:-:S04]  /*0050*/  UISETP.NE.U32.AND UP0, UPT, UR8, URZ, UPT ;  /* 0x000000ff0800728c */ /* 0x008fc8000bf05070 */
[----:B------:R-:W-:Y:S01]  /*0060*/  UISETP.NE.AND.EX UP0, UPT, UR9, URZ, UPT, UP0 ;  /* 0x000000ff0900728c */ /* 0x000fe2000bf05300 */
[----:B--2---:R-:W-:-:S05]  /*0070*/  SHF.R.U32.HI R54, RZ, 0x5, R64 ;  /* 0x00000005ff367819 */ /* 0x004fca0000011640 */
[----:B------:R-:W2:Y:S02]  /*0080*/  SHFL.IDX PT, R0, R54, RZ, 0x1f ;  /* 0x00001fff36007589 */ /* 0x000ea400000e0000 */
[----:B--2---:R-:W-:Y:S01]  /*0090*/  R2UR UR22, R0 ;  /* 0x00000000001672ca */ /* 0x004fe200000e0000 */
[----:B-1----:R-:W-:-:S14]  /*00a0*/  BRA.U UP0, `(.L_x_0) ;  /* 0x0000000100307547 */ /* 0x002fdc000b800000 */
[----:B------:R-:W1:Y:S02]  /*00b0*/  LDCU.64 UR4, c[0x0][0x888] ;  /* 0x00011100ff0477ac */ /* 0x000e640008000a00 */
[----:B-1----:R-:W-:-:S04]  /*00c0*/  UISETP.NE.U32.AND UP0, UPT, UR4, URZ, UPT ;  /* 0x000000ff0400728c */ /* 0x002fc8000bf05070 */
[----:B------:R-:W-:-:S09]  /*00d0*/  UISETP.NE.AND.EX UP0, UPT, UR5, URZ, UPT, UP0 ;  /* 0x000000ff0500728c */ /* 0x000fd2000bf05300 */
[----:B------:R-:W-:Y:S05]  /*00e0*/  BRA.U !UP0, `(.L_x_1) ;  /* 0x0000000108147547 */ /* 0x000fea000b800000 */
[----:B------:R-:W1:Y:S01]  /*00f0*/  LDC.64 R26, c[0x0][0x888] ;  /* 0x00022200ff1a7b82 */ /* 0x000e620000000a00 */
[----:B------:R-:W1:Y:S02]  /*0100*/  LDCU.64 UR4, c[0x0][0x358] ;  /* 0x00006b00ff0477ac */ /* 0x000e640008000a00 */
[----:B-1----:R1:W5:Y:S01]  /*0110*/  LDG.E R26, desc[UR4][R26.64] ;  /* 0x000000041a1a7981 */ /* 0x002362000c1e1900 */
[----:B------:R-:W-:Y:S01]  /*0120*/  HFMA2 R53, -RZ, RZ, 0, 5.9604644775390625e-08 ;  /* 0x00000001ff357431 */ /* 0x000fe200000001ff */
[----:B------:R-:W-:Y:S05]  /*0130*/  BRA `(.L_x_0) ;  /* 0x00000000000c7947 */ /* 0x000fea0003800000 */
.L_x_1:
[----:B------:R-:W1:Y:S01]  /*0140*/  LDCU UR4, c[0x0][0x880] ;  /* 0x00011000ff0477ac */ /* 0x000e620008000800 */
[----:B------:R-:W-:Y:S01]  /*0150*/  HFMA2 R53, -RZ, RZ, 0, 5.9604644775390625e-08 ;  /* 0x00000001ff357431 */ /* 0x000fe200000001ff */
[----:B-1----:R-:W-:-:S07]  /*0160*/  MOV R26, UR4 ;  /* 0x00000004001a7c02 */ /* 0x002fce0008000f00 */
.L_x_0:
[----:B------:R-:W2:Y:S02]  /*0170*/  LDCU.64 UR4, c[0x0][0x8b0] ;  /* 0x00011600ff0477ac */ /* 0x000ea40008000a00 */
[----:B--2---:R-:W-:-:S04]  /*0180*/  UISETP.NE.U32.AND UP0, UPT, UR4, URZ, UPT ;  /* 0x000000ff0400728c */ /* 0x004fc8000bf05070 */
[----:B------:R-:W-:-:S09]  /*0190*/  UISETP.NE.AND.EX UP0, UPT, UR5, URZ, UPT, UP0 ;  /* 0x000000ff0500728c */ /* 0x000fd2000bf05300 */
[----:B------:R-:W-:Y:S05]  /*01a0*/  BRA.U UP0, `(.L_x_2) ;  /* 0x0000000100287547 */ /* 0x000fea000b800000 */
[----:B------:R-:W2:Y:S02]  /*01b0*/  LDCU.64 UR4, c[0x0][0x8a8] ;  /* 0x00011500ff0477ac */ /* 0x000ea40008000a00 */
[----:B--2---:R-:W-:-:S04]  /*01c0*/  UISETP.NE.U32.AND UP0, UPT, UR4, URZ, UPT ;  /* 0x000000ff0400728c */ /* 0x004fc8000bf05070 */
[----:B------:R-:W-:-:S09]  /*01d0*/  UISETP.NE.AND.EX UP0, UPT, UR5, URZ, UPT, UP0 ;  /* 0x000000ff0500728c */ /* 0x000fd2000bf05300 */
[----:B------:R-:W-:Y:S05]  /*01e0*/  BRA.U !UP0, `(.L_x_3) ;  /* 0x0000000108107547 */ /* 0x000fea000b800000 */
[----:B------:R-:W2:Y:S01]  /*01f0*/  LDC.64 R24, c[0x0][0x8a8] ;  /* 0x00022a00ff187b82 */ /* 0x000ea20000000a00 */
[----:B------:R-:W2:Y:S02]  /*0200*/  LDCU.64 UR4, c[0x0][0x358] ;  /* 0x00006b00ff0477ac */ /* 0x000ea40008000a00 */
[----:B--2---:R2:W5:Y:S01]  /*0210*/  LDG.E R24, desc[UR4][R24.64] ;  /* 0x0000000418187981 */ /* 0x004562000c1e1900 */
[----:B------:R-:W-:Y:S05]  /*0220*/  BRA `(.L_x_2) ;  /* 0x0000000000087947 */ /* 0x000fea0003800000 */
.L_x_3:
[----:B------:R-:W2:Y:S02]  /*0230*/  LDCU UR4, c[0x0][0x8a0] ;  /* 0x00011400ff0477ac */ /* 0x000ea40008000800 */
[----:B--2---:R-:W-:Y:S02]  /*0240*/  MOV R24, UR4 ;  /* 0x0000000400187c02 */ /* 0x004fe40008000f00 */
.L_x_2:
[----:B------:R-:W-:Y:S01]  /*0250*/  IMAD.U32 R0, RZ, RZ, UR22 ;  /* 0x00000016ff007e24 */ /* 0x000fe2000f8e00ff */
[----:B------:R-:W-:Y:S04]  /*0260*/  BSSY.RECONVERGENT B0, `(.L_x_4) ;  /* 0x000000c000007945 */ /* 0x000fe80003800200 */
[C---:B------:R-:W-:Y:S02]  /*0270*/  ISETP.NE.OR P1, PT, R0.reuse, 0x1, !P4 ;  /* 0x000000010000780c */ /* 0x040fe40006725670 */
[----:B------:R-:W-:-:S11]  /*0280*/  ISETP.NE.OR P0, PT, R0, 0x3, !P4 ;  /* 0x000000030000780c */ /* 0x000fd60006705670 */
[----:B------:R-:W-:Y:S05]  /*0290*/  @P1 BRA `(.L_x_5) ;  /* 0x0000000000201947 */ /* 0x000fea0003800000 */
[----:B------:R-:W3:Y:S02]  /*02a0*/  LDCU.64 UR4, c[0x0][0x348] ;  /* 0x00006900ff0477ac */ /* 0x000ee40008000a00 */
[----:B---3--:R-:W-:Y:S02]  /*02b0*/  UIADD3 UR6, UP1, UPT, UR4, 0x80, URZ ;  /* 0x0000008004067890 */ /* 0x008fe4000ff3e0ff */
[----:B------:R-:W-:Y:S02]  /*02c0*/  UIADD3 UR4, UP0, UPT, UR4, 0x180, URZ ;  /* 0x0000018004047890 */ /* 0x000fe4000ff1e0ff */
[----:B------:R-:W-:Y:S02]  /*02d0*/  UIADD3.X UR7, UPT, UPT, URZ, UR5, URZ, UP1, !UPT ;  /* 0x00000005ff077290 */ /* 0x000fe40008ffe4ff */
[----:B------:R-:W-:-:S07]  /*02e0*/  UIADD3.X UR5, UPT, UPT, URZ, UR5, URZ, UP0, !UPT ;  /* 0x00000005ff057290 */ /* 0x000fce00087fe4ff */
[----:B------:R3:W-:Y:S02]  /*02f0*/  UTMACCTL.PF [UR6] ;  /* 0x00000000060079b9 */ /* 0x0007e40008040000 */
[----:B------:R3:W-:Y:S02]  /*0300*/  UTMACCTL.PF [UR4] ;  /* 0x00000000040079b9 */ /* 0x0007e40008040000 */
[----:B---3--:R-:W-:Y:S01]  /*0310*/  NOP ;  /* 0x0000000000007918 */ /* 0x008fe20000000000 */
.L_x_5:
[----:B------:R-:W-:Y:S05]  /*0320*/  BSYNC.RECONVERGENT B0 ;  /* 0x0000000000007941 */ /* 0x000fea0003800200 */
.L_x_4:
[----:B------:R-:W-:Y:S04]  /*0330*/  BSSY.RECONVERGENT B0, `(.L_x_6) ;  /* 0x000000a000007945 */ /* 0x000fe80003800200 */
        /* <DEDUP_REMOVED lines=9> */
.L_x_7:
[----:B------:R-:W-:Y:S05]  /*03d0*/  BSYNC.RECONVERGENT B0 ;  /* 0x0000000000007941 */ /* 0x000fea0003800200 */
.L_x_6:
[----:B------:R-:W3:Y:S01]  /*03e0*/  LDCU.64 UR4, c[0x0][0x888] ;  /* 0x00011100ff0477ac */ /* 0x000ee20008000a00 */
[----:B------:R-:W-:Y:S02]  /*03f0*/  UISETP.EQ.U32.AND UP1, UPT, UR8, URZ, UPT ;  /* 0x000000ff0800728c */ /* 0x000fe4000bf22070 */
[----:B------:R-:W-:Y:S02]  /*0400*/  UPLOP3.LUT UP3, UPT, UPT, UPT, UPT, 0x80, 0x8 ;  /* 0x000000000008789c */ /* 0x000fe40003f6f070 */
[----:B---3--:R-:W-:-:S04]  /*0410*/  UISETP.NE.U32.AND UP0, UPT, UR4, URZ, UPT ;  /* 0x000000ff0400728c */ /* 0x008fc8000bf05070 */
[----:B------:R-:W-:-:S04]  /*0420*/  UISETP.NE.AND.EX UP0, UPT, UR5, URZ, UPT, UP0 ;  /* 0x000000ff0500728c */ /* 0x000fc8000bf05300 */
[----:B------:R-:W-:-:S04]  /*0430*/  UISETP.EQ.OR.EX UP2, UPT, UR9, URZ, !UP0, UP1 ;  /* 0x000000ff0900728c */ /* 0x000fc8000c742710 */
[----:B------:R-:W-:-:S06]  /*0440*/  UP2UR UR4, UPR, URZ, 0x4 ;  /* 0x00000004ff047883 */ /* 0x000fcc0008000000 */
[----:B------:R-:W-:Y:S01]  /*0450*/  MOV R57, UR4 ;  /* 0x0000000400397c02 */ /* 0x000fe20008000f00 */
[----:B------:R-:W-:Y:S06]  /*0460*/  BRA.U !UP2, `(.L_x_8) ;  /* 0x000000010a207547 */ /* 0x000fec000b800000 */
[----:B------:R-:W-:Y:S01]  /*0470*/  UISETP.NE.U32.AND UP1, UPT, UR8, URZ, UPT ;  /* 0x000000ff0800728c */ /* 0x000fe2000bf25070 */
[----:B-----5:R-:W-:Y:S01]  /*0480*/  FSETP.NEU.AND P0, PT, R26, RZ, PT ;  /* 0x000000ff1a00720b */ /* 0x020fe20003f0d000 */
[----:B------:R-:W-:Y:S02]  /*0490*/  USEL UR4, URZ, 0xffffffff, UP0 ;  /* 0xffffffffff047887 */ /* 0x000fe40008000000 */
[----:B------:R-:W-:-:S10]  /*04a0*/  UISETP.NE.AND.EX UP1, UPT, UR9, URZ, UPT, UP1 ;  /* 0x000000ff0900728c */ /* 0x000fd4000bf25310 */
[----:B------:R-:W-:Y:S01]  /*04b0*/  VOTEU.ANY UP0, P0 ;  /* 0x0000000000ff7886 */ /* 0x000fe20000000100 */
[----:B------:R-:W-:-:S04]  /*04c0*/  @!UP1 USEL UR4, URZ, 0xffffffff, UP0 ;  /* 0xffffffffff049887 */ /* 0x000fc80008000000 */
[----:B------:R-:W-:-:S04]  /*04d0*/  ULOP3.LUT UR4, UR4, 0x1, URZ, 0xc0, !UPT ;  /* 0x0000000104047892 */ /* 0x000fc8000f8ec0ff */
[----:B------:R-:W-:-:S11]  /*04e0*/  UISETP.NE.U32.AND UP3, UPT, UR4, 0x1, UPT ;  /* 0x000000010400788c */ /* 0x000fd6000bf65070 */
.L_x_8:
[----:B------:R-:W3:Y:S01]  /*04f0*/  SHFL.IDX PT, R2, R54, RZ, 0x1f ;  /* 0x00001fff36027589 */ /* 0x000ee200000e0000 */
[----:B------:R-:W-:-:S04]  /*0500*/  UISETP.NE.AND UP0, UPT, UR22, 0x2, UPT ;  /* 0x000000021600788c */ /* 0x000fc8000bf05270 */
[----:B------:R-:W-:Y:S01]  /*0510*/  USEL UR37, URZ, 0x1, UP0 ;  /* 0x00000001ff257887 */ /* 0x000fe20008000000 */
[----:B---3--:R-:W-:-:S13]  /*0520*/  ISETP.NE.AND P0, PT, R2, RZ, PT ;  /* 0x000000ff0200720c */ /* 0x008fda0003f05270 */
[----:B------:R-:W-:Y:S05]  /*0530*/  @P0 BRA `(.L_x_9) ;  /* 0x0000000000600947 */ /* 0x000fea0003800000 */
[----:B------:R-:W3:Y:S01]  /*0540*/  S2UR UR4, SR_CgaCtaId ;  /* 0x00000000000479c3 */ /* 0x000ee20000008800 */
[----:B------:R-:W-:Y:S01]  /*0550*/  UMOV UR5, 0x400 ;  /* 0x0000040000057882 */ /* 0x000fe20000000000 */
[----:B------:R-:W-:Y:S01]  /*0560*/  UMOV UR8, 0x1 ;  /* 0x0000000100087882 */ /* 0x000fe20000000000 */
[----:B------:R-:W-:Y:S01]  /*0570*/  UMOV UR6, 0x3 ;  /* 0x0000000300067882 */ /* 0x000fe20000000000 */
[----:B------:R-:W-:-:S04]  /*0580*/  UIADD3 UR8, UPT, UPT, -UR8, 0x100000, URZ ;  /* 0x0010000008087890 */ /* 0x000fc8000fffe1ff */
[----:B------:R-:W-:Y:S02]  /*0590*/  USHF.L.U32 UR9, UR8, 0xb, URZ ;  /* 0x0000000b08097899 */ /* 0x000fe400080006ff */
[----:B------:R-:W-:Y:S02]  /*05a0*/  USHF.L.U32 UR8, UR8, 0x1, URZ ;  /* 0x0000000108087899 */ /* 0x000fe400080006ff */
[----:B------:R-:W-:-:S04]  /*05b0*/  UIADD3 UR6, UPT, UPT, -UR6, 0x100000, URZ ;  /* 0x0010000006067890 */ /* 0x000fc8000fffe1ff */
[----:B------:R-:W-:Y:S02]  /*05c0*/  USHF.L.U32 UR7, UR6, 0xb, URZ ;  /* 0x0000000b06077899 */ /* 0x000fe400080006ff */
[----:B------:R-:W-:Y:S01]  /*05d0*/  USHF.L.U32 UR6, UR6, 0x1, URZ ;  /* 0x0000000106067899 */ /* 0x000fe200080006ff */
[----:B------:R-:W-:Y:S01]  /*05e0*/  ELECT P0, URZ, PT ;  /* 0x0000000000ff782f */ /* 0x000fe20003800000 */
[----:B---3--:R-:W-:Y:S01]  /*05f0*/  ULEA UR4, UR4, UR5, 0x18 ;  /* 0x0000000504047291 */ /* 0x008fe2000f8ec0ff */
[----:B------:R-:W3:Y:S11]  /*0600*/  FENCE.VIEW.ASYNC.S ;  /* 0x00000000000073c6 */ /* 0x000ef60000000000 */
[----:B---3--:R3:W4:Y:S01]  /*0610*/  SYNCS.EXCH.64 URZ, [UR4], UR8 ;  /* 0x0000000804ff75b2 */ /* 0x0087220008000100 */
[----:B------:R3:W1:Y:S01]  /*0620*/  SYNCS.EXCH.64 URZ, [UR4+0x28], UR6 ;  /* 0x0000280604ff75b2 */ /* 0x0006620008000100 */
        /* <DEDUP_REMOVED lines=8> */
[----:B------:R-:W-:Y:S01]  /*06b0*/  NOP ;  /* 0x0000000000007918 */ /* 0x000fe20000000000 */
.L_x_9:
[----:B------:R-:W2:Y:S01]  /*06c0*/  SHFL.IDX PT, R2, R54, RZ, 0x1f ;  /* 0x00001fff36027589 */ /* 0x000ea200000e0000 */
[----:B------:R-:W-:Y:S01]  /*06d0*/  NOP ;  /* 0x0000000000007918 */ /* 0x000fe20000000000 */
[----:B--2---:R-:W-:-:S13]  /*06e0*/  ISETP.NE.AND P0, PT, R2, 0x1, PT ;  /* 0x000000010200780c */ /* 0x004fda0003f05270 */
[----:B------:R-:W-:Y:S05]  /*06f0*/  @P0 BRA `(.L_x_10) ;  /* 0x0000000000500947 */ /* 0x000fea0003800000 */
[----:B---3--:R-:W2:Y:S01]  /*0700*/  S2UR UR4, SR_CgaCtaId ;  /* 0x00000000000479c3 */ /* 0x008ea20000008800 */
        /* <DEDUP_REMOVED lines=10> */
[----:B--2---:R-:W-:Y:S01]  /*07b0*/  ULEA UR4, UR4, UR5, 0x18 ;  /* 0x0000000504047291 */ /* 0x004fe2000f8ec0ff */
[----:B------:R-:W2:Y:S11]  /*07c0*/  FENCE.VIEW.ASYNC.S ;  /* 0x00000000000073c6 */ /* 0x000eb60000000000 */
[----:B--2---:R2:W3:Y:S01]  /*07d0*/  SYNCS.EXCH.64 URZ, [UR4+0x50], UR8 ;  /* 0x0000500804ff75b2 */ /* 0x0044e20008000100 */
[----:B------:R2:W1:Y:S01]  /*07e0*/  SYNCS.EXCH.64 URZ, [UR4+0x68], UR6 ;  /* 0x0000680604ff75b2 */ /* 0x0004620008000100 */
[----:B------:R2:W1:Y:S01]  /*07f0*/  SYNCS.EXCH.64 URZ, [UR4+0x58], UR8 ;  /* 0x0000580804ff75b2 */ /* 0x0004620008000100 */
[----:B------:R2:W1:Y:S01]  /*0800*/  SYNCS.EXCH.64 URZ, [UR4+0x70], UR6 ;  /* 0x0000700604ff75b2 */ /* 0x0004620008000100 */
[----:B------:R2:W1:Y:S01]  /*0810*/  SYNCS.EXCH.64 URZ, [UR4+0x60], UR8 ;  /* 0x0000600804ff75b2 */ /* 0x0004620008000100 */
[----:B------:R2:W1:Y:S01]  /*0820*/  SYNCS.EXCH.64 URZ, [UR4+0x78], UR6 ;  /* 0x0000780604ff75b2 */ /* 0x0004620008000100 */
[----:B------:R-:W-:Y:S01]  /*0830*/  NOP ;  /* 0x0000000000007918 */ /* 0x000fe20000000000 */
.L_x_10:
[----:B------:R-:W4:Y:S01]  /*0840*/  SHFL.IDX PT, R2, R54, RZ, 0x1f ;  /* 0x00001fff36027589 */ /* 0x000f2200000e0000 */
[----:B------:R-:W-:Y:S01]  /*0850*/  NOP ;  /* 0x0000000000007918 */ /* 0x000fe20000000000 */
[----:B----4-:R-:W-:-:S13]  /*0860*/  ISETP.NE.AND P0, PT, R2, 0x3, PT ;  /* 0x000000030200780c */ /* 0x010fda0003f05270 */
[----:B------:R-:W-:Y:S05]  /*0870*/  @P0 BRA `(.L_x_11) ;  /* 0x0000000000300947 */ /* 0x000fea0003800000 */
[----:B--23--:R-:W2:Y:S01]  /*0880*/  S2UR UR6, SR_CgaCtaId ;  /* 0x00000000000679c3 */ /* 0x00cea20000008800 */
[----:B------:R-:W-:Y:S01]  /*0890*/  UMOV UR4, 0x400 ;  /* 0x0000040000047882 */ /* 0x000fe20000000000 */
[----:B------:R-:W-:Y:S01]  /*08a0*/  UMOV UR5, 0x20 ;  /* 0x0000002000057882 */ /* 0x000fe20000000000 */
[----:B------:R-:W-:Y:S01]  /*08b0*/  ELECT P0, URZ, PT ;  /* 0x0000000000ff782f */ /* 0x000fe20003800000 */
[----:B--2---:R-:W-:Y:S02]  /*08c0*/  ULEA UR6, UR6, UR4, 0x18 ;  /* 0x0000000406067291 */ /* 0x004fe4000f8ec0ff */
[----:B------:R-:W-:-:S04]  /*08d0*/  UIADD3 UR4, UPT, UPT, -UR5, 0x100000, URZ ;  /* 0x0010000005047890 */ /* 0x000fc8000fffe1ff */
[----:B------:R-:W-:Y:S02]  /*08e0*/  USHF.L.U32 UR5, UR4, 0xb, URZ ;  /* 0x0000000b04057899 */ /* 0x000fe400080006ff */
[----:B------:R-:W-:Y:S01]  /*08f0*/  USHF.L.U32 UR4, UR4, 0x1, URZ ;  /* 0x0000000104047899 */ /* 0x000fe200080006ff */
[----:B------:R-:W2:Y:S11]  /*0900*/  FENCE.VIEW.ASYNC.S ;  /* 0x00000000000073c6 */ /* 0x000eb60000000000 */
[----:B--2---:R4:W2:Y:S01]  /*0910*/  SYNCS.EXCH.64 URZ, [UR6+0x80], UR4 ;  /* 0x0000800406ff75b2 */ /* 0x0048a20008000100 */
[----:B------:R4:W3:Y:S02]  /*0920*/  SYNCS.EXCH.64 URZ, [UR6+0x88], UR4 ;  /* 0x0000880406ff75b2 */ /* 0x0008e40008000100 */
[----:B----4-:R-:W-:Y:S01]  /*0930*/  NOP ;  /* 0x0000000000007918 */ /* 0x010fe20000000000 */
.L_x_11:
[----:B------:R-:W4:Y:S01]  /*0940*/  SHFL.IDX PT, R2, R54, RZ, 0x1f ;  /* 0x00001fff36027589 */ /* 0x000f2200000e0000 */
[----:B------:R-:W-:Y:S01]  /*0950*/  NOP ;  /* 0x0000000000007918 */ /* 0x000fe20000000000 */
[----:B----4-:R-:W-:-:S13]  /*0960*/  ISETP.NE.AND P0, PT, R2, 0x4, PT ;  /* 0x000000040200780c */ /* 0x010fda0003f05270 */
[----:B------:R-:W-:Y:S05]  /*0970*/  @P0 BRA `(.L_x_12) ;  /* 0x00000000004c0947 */ /* 0x000fea0003800000 */
[----:B--23--:R-:W2:Y:S01]  /*0980*/  S2UR UR6, SR_CgaCtaId ;  /* 0x00000000000679c3 */ /* 0x00cea20000008800 */
[----:B------:R-:W-:Y:S01]  /*0990*/  UMOV UR4, 0x3a0 ;  /* 0x000003a000047882 */ /* 0x000fe20000000000 */
[----:B------:R-:W-:Y:S01]  /*09a0*/  UMOV UR5, 0x400 ;  /* 0x0000040000057882 */ /* 0x000fe20000000000 */
[----:B------:R-:W-:Y:S01]  /*09b0*/  USEL UR4, UR4, 0x320, UP3 ;  /* 0x0000032004047887 */ /* 0x000fe20009800000 */
[----:B------:R-:W-:Y:S01]  /*09c0*/  UMOV UR8, 0x1 ;  /* 0x0000000100087882 */ /* 0x000fe20000000000 */
[----:B------:R-:W-:Y:S01]  /*09d0*/  ELECT P0, URZ, PT ;  /* 0x0000000000ff782f */ /* 0x000fe20003800000 */
[----:B------:R-:W-:-:S04]  /*09e0*/  UIADD3 UR8, UPT, UPT, -UR8, 0x100000, URZ ;  /* 0x0010000008087890 */ /* 0x000fc8000fffe1ff */
[----:B------:R-:W-:Y:S02]  /*09f0*/  USHF.L.U32 UR9, UR8, 0xb, URZ ;  /* 0x0000000b08097899 */ /* 0x000fe400080006ff */
[----:B------:R-:W-:Y:S02]  /*0a00*/  USHF.L.U32 UR8, UR8, 0x1, URZ ;  /* 0x0000000108087899 */ /* 0x000fe400080006ff */
[----:B--2---:R-:W-:Y:S02]  /*0a10*/  ULEA UR6, UR6, UR5, 0x18 ;  /* 0x0000000506067291 */ /* 0x004fe4000f8ec0ff */
[----:B------:R-:W-:-:S04]  /*0a20*/  UIADD3 UR4, UPT, UPT, -UR4, 0x100000, URZ ;  /* 0x0010000004047890 */ /* 0x000fc8000fffe1ff */
[----:B------:R-:W-:Y:S02]  /*0a30*/  USHF.L.U32 UR5, UR4, 0xb, URZ ;  /* 0x0000000b04057899 */ /* 0x000fe400080006ff */
[----:B------:R-:W-:Y:S01]  /*0a40*/  USHF.L.U32 UR4, UR4, 0x1, URZ ;  /* 0x0000000104047899 */ /* 0x000fe200080006ff */
[----:B------:R-:W2:Y:S03]  /*0a50*/  FENCE.VIEW.ASYNC.S ;  /* 0x00000000000073c6 */ /* 0x000ea60000000000 */
[----:B--2---:R4:W2:Y:S08]  /*0a60*/  SYNCS.EXCH.64 URZ, [UR6+0x90], UR8 ;  /* 0x0000900806ff75b2 */ /* 0x0048b00008000100 */
[----:B------:R4:W3:Y:S01]  /*0a70*/  SYNCS.EXCH.64 URZ, [UR6+0xa0], UR4 ;  /* 0x0000a00406ff75b2 */ /* 0x0008e20008000100 */
[----:B------:R4:W1:Y:S01]  /*0a80*/  SYNCS.EXCH.64 URZ, [UR6+0x98], UR8 ;  /* 0x0000980806ff75b2 */ /* 0x0008620008000100 */
[----:B------:R4:W1:Y:S02]  /*0a90*/  SYNCS.EXCH.64 URZ, [UR6+0xa8], UR4 ;  /* 0x0000a80406ff75b2 */ /* 0x0008640008000100 */
[----:B----4-:R-:W-:Y:S01]  /*0aa0*/  NOP ;  /* 0x0000000000007918 */ /* 0x010fe20000000000 */
.L_x_12:
[----:B------:R-:W4:Y:S01]  /*0ab0*/  SHFL.IDX PT, R2, R54, RZ, 0x1f ;  /* 0x00001fff36027589 */ /* 0x000f2200000e0000 */
[----:B------:R-:W-:Y:S01]  /*0ac0*/  NOP ;  /* 0x0000000000007918 */ /* 0x000fe20000000000 */
[----:B----4-:R-:W-:-:S13]  /*0ad0*/  ISETP.NE.AND P0, PT, R2, 0x5, PT ;  /* 0x000000050200780c */ /* 0x010fda0003f05270 */
[----:B------:R-:W-:Y:S05]  /*0ae0*/  @P0 BRA `(.L_x_13) ;  /* 0x0000000000580947 */ /* 0x000fea0003800000 */
[----:B--23--:R-:W2:Y:S01]  /*0af0*/  S2UR UR4, SR_CgaCtaId ;  /* 0x00000000000479c3 */ /* 0x00cea20000008800 */
        /* <DEDUP_REMOVED lines=12> */
[----:B--2---:R4:W2:Y:S01]  /*0bc0*/  SYNCS.EXCH.64 URZ, [UR4+0xb0], UR8 ;  /* 0x0000b00804ff75b2 */ /* 0x0048a20008000100 */
[----:B------:R4:W3:Y:S01]  /*0bd0*/  SYNCS.EXCH.64 URZ, [UR4+0xd0], UR6 ;  /* 0x0000d00604ff75b2 */ /* 0x0008e20008000100 */
[----:B------:R4:W1:Y:S01]  /*0be0*/  SYNCS.EXCH.64 URZ, [UR4+0xb8], UR8 ;  /* 0x0000b80804ff75b2 */ /* 0x0008620008000100 */
[----:B------:R4:W1:Y:S01]  /*0bf0*/  SYNCS.EXCH.64 URZ, [UR4+0xd8], UR6 ;  /* 0x0000d80604ff75b2 */ /* 0x0008620008000100 */
[----:B------:R4:W1:Y:S01]  /*0c00*/  SYNCS.EXCH.64 URZ, [UR4+0xc0], UR8 ;  /* 0x0000c00804ff75b2 */ /* 0x0008620008000100 */
[----:B------:R4:W1:Y:S01]  /*0c10*/  SYNCS.EXCH.64 URZ, [UR4+0xe0], UR6 ;  /* 0x0000e00604ff75b2 */ /* 0x0008620008000100 */
[----:B------:R4:W1:Y:S01]  /*0c20*/  SYNCS.EXCH.64 URZ, [UR4+0xc8], UR8 ;  /* 0x0000c80804ff75b2 */ /* 0x0008620008000100 */
[----:B------:R4:W1:Y:S02]  /*0c30*/  SYNCS.EXCH.64 URZ, [UR4+0xe8], UR6 ;  /* 0x0000e80604ff75b2 */ /* 0x0008640008000100 */
[----:B----4-:R-:W-:Y:S01]  /*0c40*/  NOP ;  /* 0x0000000000007918 */ /* 0x010fe20000000000 */
.L_x_13:
[----:B------:R-:W4:Y:S01]  /*0c50*/  SHFL.IDX PT, R2, R54, RZ, 0x1f ;  /* 0x00001fff36027589 */ /* 0x000f2200000e0000 */
[----:B------:R-:W1:Y:S01]  /*0c60*/  S2UR UR54, SR_CgaCtaId ;  /* 0x00000000003679c3 */ /* 0x000e620000008800 */
[----:B------:R-:W-:Y:S01]  /*0c70*/  NOP ;  /* 0x0000000000007918 */ /* 0x000fe20000000000 */
[----:B----4-:R-:W-:-:S13]  /*0c80*/  ISETP.NE.AND P0, PT, R2, 0x3, PT ;  /* 0x000000030200780c */ /* 0x010fda0003f05270 */
[----:B-1----:R-:W-:Y:S05]  /*0c90*/  @P0 BRA `(.L_x_14) ;  /* 0x0000000000340947 */ /* 0x002fea0003800000 */
[----:B--23--:R-:W-:Y:S01]  /*0ca0*/  UMOV UR4, 0x400 ;  /* 0x0000040000047882 */ /* 0x00cfe20000000000 */
[----:B------:R-:W-:Y:S01]  /*0cb0*/  UMOV UR6, 0x20 ;  /* 0x0000002000067882 */ /* 0x000fe20000000000 */
[----:B------:R-:W-:Y:S02]  /*0cc0*/  ULEA UR4, UR54, UR4, 0x18 ;  /* 0x0000000436047291 */ /* 0x000fe4000f8ec0ff */
[----:B------:R-:W-:-:S04]  /*0cd0*/  UIADD3 UR6, UPT, UPT, -UR6, 0x100000, URZ ;  /* 0x0010000006067890 */ /* 0x000fc8000fffe1ff */
[----:B------:R-:W-:Y:S02]  /*0ce0*/  USHF.L.U32 UR7, UR6, 0xb, URZ ;  /* 0x0000000b06077899 */ /* 0x000fe400080006ff */
[----:B------:R-:W-:Y:S01]  /*0cf0*/  USHF.L.U32 UR6, UR6, 0x1, URZ ;  /* 0x0000000106067899 */ /* 0x000fe200080006ff */
[----:B------:R-:W-:Y:S01]  /*0d00*/  ELECT P0, URZ, PT ;  /* 0x0000000000ff782f */ /* 0x000fe20003800000 */
[----:B------:R-:W1:Y:S10]  /*0d10*/  FENCE.VIEW.ASYNC.S ;  /* 0x00000000000073c6 */ /* 0x000e740000000000 */
[----:B-1----:R1:W4:Y:S01]  /*0d20*/  SYNCS.EXCH.64 URZ, [UR4+0xf0], UR6 ;  /* 0x0000f00604ff75b2 */ /* 0x0023220008000100 */
[----:B------:R1:W2:Y:S01]  /*0d30*/  SYNCS.EXCH.64 URZ, [UR4+0x100], UR6 ;  /* 0x0001000604ff75b2 */ /* 0x0002a20008000100 */
[----:B------:R1:W3:Y:S01]  /*0d40*/  SYNCS.EXCH.64 URZ, [UR4+0xf8], UR6 ;  /* 0x0000f80604ff75b2 */ /* 0x0002e20008000100 */
[----:B------:R1:W1:Y:S01]  /*0d50*/  SYNCS.EXCH.64 URZ, [UR4+0x108], UR6 ;  /* 0x0001080604ff75b2 */ /* 0x0002620008000100 */
[----:B------:R-:W-:Y:S01]  /*0d60*/  NOP ;  /* 0x0000000000007918 */ /* 0x000fe20000000000 */
.L_x_14:
[----:B-123--:R-:W1:Y:S01]  /*0d70*/  LDCU UR4, c[0x0][0x36c] ;  /* 0x00006d80ff0477ac */ /* 0x00ee620008000800 */
[----:B------:R-:W-:Y:S01]  /*0d80*/  ISETP.NE.OR P4, PT, R0, 0x2, !P4 ;  /* 0x000000020000780c */ /* 0x000fe20006785670 */
[----:B------:R-:W-:Y:S01]  /*0d90*/  NOP ;  /* 0x0000000000007918 */ /* 0x000fe20000000000 */
[----:B------:R-:W-:Y:S01]  /*0da0*/  LOP3.LUT R0, R64, 0x1f, RZ, 0xc0, !PT ;  /* 0x0000001f40007812 */ /* 0x000fe200078ec0ff */
[----:B------:R-:W-:Y:S02]  /*0db0*/  UISETP.NE.AND UP4, UPT, UR22, URZ, UPT ;  /* 0x000000ff1600728c */ /* 0x000fe4000bf85270 */
[----:B-1----:R-:W-:-:S09]  /*0dc0*/  UISETP.EQ.U32.AND UP5, UPT, UR4, 0x1, UPT ;  /* 0x000000010400788c */ /* 0x002fd2000bfa2070 */
[----:B------:R-:W-:Y:S05]  /*0dd0*/  BRA.U !UP5, `(.L_x_15) ;  /* 0x000000010d087547 */ /* 0x000fea000b800000 */
[----:B----4-:R-:W-:Y:S01]  /*0de0*/  UCGABAR_ARV ;  /* 0x00000000000079c7 */ /* 0x010fe20008000000 */
[----:B------:R-:W-:Y:S05]  /*0df0*/  BRA `(.L_x_16) ;  /* 0x0000000000047947 */ /* 0x000fea0003800000 */
.L_x_15:
[----:B----4-:R-:W-:Y:S01]  /*0e00*/  NOP ;  /* 0x0000000000007918 */ /* 0x010fe20000000000 */
.L_x_16:
[----:B------:R-:W1:Y:S01]  /*0e10*/  S2UR UR25, SR_CTAID.X ;  /* 0x00000000001979c3 */ /* 0x000e620000002500 */
[----:B------:R-:W-:-:S05]  /*0e20*/  CS2R.32 R56, SR_CgaSize ;  /* 0x0000000000387805 */ /* 0x000fca0000008a00 */
[----:B------:R-:W-:-:S05]  /*0e30*/  IMAD R56, R56, -0xa0, RZ ;  /* 0xffffff6038387824 */ /* 0x000fca00078e02ff */
[----:B------:R-:W-:-:S14]  /*0e40*/  R2UR UR5, R56 ;  /* 0x00000000380572ca */ /* 0x000fdc00000e0000 */
[----:B------:R-:W2:Y:S01]  /*0e50*/  LDCU UR5, c[0x0][UR5+0x2b0] ;  /* 0x00005600050577ac */ /* 0x000ea20008000800 */
[----:B------:R-:W-:-:S05]  /*0e60*/  CS2R.32 R56, SR_CgaSize ;  /* 0x0000000000387805 */ /* 0x000fca0000008a00 */
[----:B------:R-:W-:-:S05]  /*0e70*/  IMAD R56, R56, -0xa0, RZ ;  /* 0xffffff6038387824 */ /* 0x000fca00078e02ff */
[----:B------:R-:W-:-:S14]  /*0e80*/  R2UR UR4, R56 ;  /* 0x00000000380472ca */ /* 0x000fdc00000e0000 */
[----:B------:R-:W3:Y:S01]  /*0e90*/  LDCU UR4, c[0x0][UR4+0x2b4] ;  /* 0x00005680040477ac */ /* 0x000ee20008000800 */
[----:B------:R-:W4:Y:S01]  /*0ea0*/  S2UR UR26, SR_CTAID.Y ;  /* 0x00000000001a79c3 */ /* 0x000f220000002600 */
[----:B------:R-:W-:-:S05]  /*0eb0*/  CS2R.32 R56, SR_CgaSize ;  /* 0x0000000000387805 */ /* 0x000fca0000008a00 */
[----:B------:R-:W-:-:S05]  /*0ec0*/  IMAD R56, R56, -0xa0, RZ ;  /* 0xffffff6038387824 */ /* 0x000fca00078e02ff */
[----:B------:R-:W-:-:S14]  /*0ed0*/  R2UR UR7, R56 ;  /* 0x00000000380772ca */ /* 0x000fdc00000e0000 */
[----:B------:R-:W3:Y:S01]  /*0ee0*/  LDCU UR7, c[0x0][UR7+0x2a0] ;  /* 0x00005400070777ac */ /* 0x000ee20008000800 */
[----:B------:R-:W-:-:S05]  /*0ef0*/  CS2R.32 R56, SR_CgaSize ;  /* 0x0000000000387805 */ /* 0x000fca0000008a00 */
[----:B------:R-:W-:-:S05]  /*0f00*/  IMAD R56, R56, -0xa0, RZ ;  /* 0xffffff6038387824 */ /* 0x000fca00078e02ff */
[----:B------:R-:W-:-:S14]  /*0f10*/  R2UR UR8, R56 ;  /* 0x00000000380872ca */ /* 0x000fdc00000e0000 */
[----:B------:R-:W3:Y:S01]  /*0f20*/  LDCU UR8, c[0x0][UR8+0x2a4] ;  /* 0x00005480080877ac */ /* 0x000ee20008000800 */
[----:B------:R-:W-:Y:S02]  /*0f30*/  ULOP3.LUT UR53, UR54, 0x1, URZ, 0xc0, !UPT ;  /* 0x0000000136357892 */ /* 0x000fe4000f8ec0ff */
[----:B------:R-:W-:Y:S02]  /*0f40*/  USHF.R.U32.HI UR24, URZ, 0x1, UR54 ;  /* 0x00000001ff187899 */ /* 0x000fe40008011636 */
[----:B------:R-:W-:Y:S02]  /*0f50*/  UISETP.GT.U32.AND UP1, UPT, UR53, 0xffff, UPT ;  /* 0x0000ffff3500788c */ /* 0x000fe4000bf24070 */
[----:B------:R-:W-:Y:S01]  /*0f60*/  USHF.L.U32 UR39, UR54, 0x9, URZ ;  /* 0x0000000936277899 */ /* 0x000fe200080006ff */
[----:B-1----:R-:W-:Y:S01]  /*0f70*/  I2FP.F32.U32 R3, UR25 ;  /* 0x0000001900037c45 */ /* 0x002fe20008201000 */
[----:B------:R-:W1:Y:S04]  /*0f80*/  LDCU UR23, c[0x0][0xb24] ;  /* 0x00016480ff1777ac */ /* 0x000e680008000800 */
[----:B--2---:R-:W-:Y:S01]  /*0f90*/  FMUL R3, R3, UR5 ;  /* 0x0000000503037c20 */ /* 0x004fe20008400000 */
[----:B------:R-:W2:Y:S01]  /*0fa0*/  LDCU UR42, c[0x0][0xb24] ;  /* 0x00016480ff2a77ac */ /* 0x000ea20008000800 */
[----:B----4-:R-:W-:Y:S01]  /*0fb0*/  I2FP.F32.U32 R2, UR26 ;  /* 0x0000001a00027c45 */ /* 0x010fe20008201000 */
[----:B------:R-:W4:Y:S03]  /*0fc0*/  LDCU UR28, c[0x0][0xb30] ;  /* 0x00016600ff1c77ac */ /* 0x000f260008000800 */
[----:B------:R-:W1:Y:S01]  /*0fd0*/  F2I.U32.TRUNC.NTZ R3, R3 ;  /* 0x0000000300037305 */ /* 0x000e62000020f000 */
[----:B---3--:R-:W-:Y:S01]  /*0fe0*/  FMUL R2, R2, UR4 ;  /* 0x0000000402027c20 */ /* 0x008fe20008400000 */
[----:B------:R-:W-:-:S02]  /*0ff0*/  ULOP3.LUT UR4, UR54, 0x2, URZ, 0xc0, !UPT ;  /* 0x0000000236047892 */ /* 0x000fc4000f8ec0ff */
[----:B------:R-:W-:Y:S02]  /*1000*/  USHF.L.U32 UR38, UR54, 0xa, URZ ;  /* 0x0000000a36267899 */ /* 0x000fe400080006ff */
[----:B------:R-:W-:Y:S02]  /*1010*/  UISETP.GT.U32.AND UP0, UPT, UR4, 0xffff, UPT ;  /* 0x0000ffff0400788c */ /* 0x000fe4000bf04070 */
[----:B------:R-:W3:Y:S01]  /*1020*/  F2I.U32.TRUNC.NTZ R2, R2 ;  /* 0x0000000200027305 */ /* 0x000ee2000020f000 */
[----:B------:R-:W-:Y:S01]  /*1030*/  UMOV UR32, 0x5 ;  /* 0x0000000500207882 */ /* 0x000fe20000000000 */
[----:B------:R-:W-:Y:S02]  /*1040*/  USEL UR30, UR53, 0xffff, !UP1 ;  /* 0x0000ffff351e7887 */ /* 0x000fe4000c800000 */
[----:B------:R-:W-:Y:S01]  /*1050*/  USEL UR29, UR4, 0xffff, !UP0 ;  /* 0x0000ffff041d7887 */ /* 0x000fe2000c000000 */
[----:B-1----:R-:W-:Y:S02]  /*1060*/  R2UR UR5, R3 ;  /* 0x00000000030572ca */ /* 0x002fe400000e0000 */
[----:B---3--:R-:W-:-:S02]  /*1070*/  R2UR UR6, R2 ;  /* 0x00000000020672ca */ /* 0x008fc400000e0000 */
[----:B------:R-:W-:-:S09]  /*1080*/  PRMT R2, RZ, 0x7610, R2 ;  /* 0x00007610ff027816 */ /* 0x000fd20000000002 */
[----:B------:R-:W-:-:S04]  /*1090*/  UIADD3 UR5, UPT, UPT, -UR5, URZ, URZ ;  /* 0x000000ff05057290 */ /* 0x000fc8000fffe1ff */
[----:B------:R-:W-:Y:S02]  /*10a0*/  UIMAD UR5, UR7, UR5, UR25 ;  /* 0x00000005070572a4 */ /* 0x000fe4000f8e0219 */
[----:B------:R-:W-:-:S04]  /*10b0*/  UIADD3 UR4, UPT, UPT, -UR6, URZ, URZ ;  /* 0x000000ff06047290 */ /* 0x000fc8000fffe1ff */
[----:B------:R-:W-:Y:S01]  /*10c0*/  IMAD.U32 R56, RZ, RZ, UR5 ;  /* 0x00000005ff387e24 */ /* 0x000fe2000f8e00ff */
[----:B------:R-:W-:-:S06]  /*10d0*/  UIMAD UR4, UR8, UR4, UR26 ;  /* 0x00000004080472a4 */ /* 0x000fcc000f8e021a */
[----:B------:R-:W-:Y:S01]  /*10e0*/  IMAD.U32 R55, RZ, RZ, UR4 ;  /* 0x00000004ff377e24 */ /* 0x000fe2000f8e00ff */
[----:B--2-4-:R-:W-:Y:S06]  /*10f0*/  BRA.U UP4, `(.L_x_17) ;  /* 0x0000000104447547 */ /* 0x014fec000b800000 */
[----:B------:R-:W-:Y:S02]  /*1100*/  R2UR UR4, R55 ;  /* 0x00000000370472ca */ /* 0x000fe400000e0000 */
[----:B------:R-:W-:-:S11]  /*1110*/  R2UR UR6, R56 ;  /* 0x00000000380672ca */ /* 0x000fd600000e0000 */
[----:B------:R-:W-:Y:S02]  /*1120*/  UISETP.NE.AND UP0, UPT, UR4, URZ, UPT ;  /* 0x000000ff0400728c */ /* 0x000fe4000bf05270 */
[----:B------:R-:W-:Y:S02]  /*1130*/  UISETP.NE.AND UP1, UPT, UR4, 0x1, UPT ;  /* 0x000000010400788c */ /* 0x000fe4000bf25270 */
[----:B------:R-:W-:Y:S02]  /*1140*/  UISETP.NE.AND UP2, UPT, UR6, URZ, UP0 ;  /* 0x000000ff0600728c */ /* 0x000fe40008745270 */
[----:B------:R-:W-:Y:S02]  /*1150*/  USEL UR4, URZ, 0x2, UP0 ;  /* 0x00000002ff047887 */ /* 0x000fe40008000000 */
[----:B------:R-:W-:Y:S02]  /*1160*/  USEL UR8, URZ, 0x1, UP2 ;  /* 0x00000001ff087887 */ /* 0x000fe40009000000 */
[----:B------:R-:W-:-:S02]  /*1170*/  UISETP.NE.AND UP2, UPT, UR6, URZ, UPT ;  /* 0x000000ff0600728c */ /* 0x000fc4000bf45270 */
[----:B------:R-:W-:Y:S02]  /*1180*/  USEL UR5, URZ, 0x4, UP1 ;  /* 0x00000004ff057887 */ /* 0x000fe40008800000 */
[----:B------:R-:W-:Y:S02]  /*1190*/  UISETP.NE.AND UP0, UPT, UR6, 0x1, UPT ;  /* 0x000000010600788c */ /* 0x000fe4000bf05270 */
[----:B------:R-:W-:Y:S02]  /*11a0*/  USEL UR6, URZ, 0x8, UP1 ;  /* 0x00000008ff067887 */ /* 0x000fe40008800000 */
[----:B------:R-:W-:Y:S02]  /*11b0*/  USEL UR7, UR5, 0x4, UP2 ;  /* 0x0000000405077887 */ /* 0x000fe40009000000 */
[----:B------:R-:W-:Y:S02]  /*11c0*/  USEL UR4, UR4, 0x2, UP0 ;  /* 0x0000000204047887 */ /* 0x000fe40008000000 */
[----:B------:R-:W-:-:S02]  /*11d0*/  USEL UR5, UR6, 0x8, UP0 ;  /* 0x0000000806057887 */ /* 0x000fc40008000000 */
[----:B------:R-:W-:-:S04]  /*11e0*/  UIADD3 UR4, UPT, UPT, UR4, UR7, UR8 ;  /* 0x0000000704047290 */ /* 0x000fc8000fffe008 */
[----:B------:R-:W-:-:S06]  /*11f0*/  UIADD3 UR4, UPT, UPT, UR4, UR5, URZ ;  /* 0x0000000504047290 */ /* 0x000fcc000fffe0ff */
[----:B------:R-:W-:-:S07]  /*1200*/  IMAD.U32 R2, RZ, RZ, UR4 ;  /* 0x00000004ff027e24 */ /* 0x000fce000f8e00ff */
.L_x_17:
[----:B------:R-:W1:Y:S01]  /*1210*/  S2UR UR36, SR_CTAID.Z ;  /* 0x00000000002479c3 */ /* 0x000e620000002700 */
[----:B------:R-:W-:Y:S01]  /*1220*/  UISETP.GE.AND UP0, UPT, UR23, 0x1, UPT ;  /* 0x000000011700788c */ /* 0x000fe2000bf06270 */
[----:B------:R-:W-:-:S08]  /*1230*/  UMOV UR31, 0x3 ;  /* 0x00000003001f7882 */ /* 0x000fd00000000000 */
[----:B------:R-:W-:Y:S05]  /*1240*/  BRA.U !UP0, `(.L_x_18) ;  /* 0x0000000108d47547 */ /* 0x000fea000b800000 */
[----:B------:R-:W2:Y:S01]  /*1250*/  LDCU.128 UR12, c[0x0][0xb10] ;  /* 0x00016200ff0c77ac */ /* 0x000ea20008000c00 */
[----:B------:R-:W3:Y:S01]  /*1260*/  LDCU UR6, c[0x0][0x370] ;  /* 0x00006e00ff0677ac */ /* 0x000ee20008000800 */
[----:B------:R-:W4:Y:S01]  /*1270*/  LDCU UR5, c[0x0][0x374] ;  /* 0x00006e80ff0577ac */ /* 0x000f220008000800 */
[----:B------:R-:W1:Y:S01]  /*1280*/  LDCU UR27, c[0x0][0xb0c] ;  /* 0x00016180ff1b77ac */ /* 0x000e620008000800 */
[----:B------:R-:W1:Y:S01]  /*1290*/  LDCU UR4, c[0x0][0xb20] ;  /* 0x00016400ff0477ac */ /* 0x000e620008000800 */
[----:B------:R-:W1:Y:S01]  /*12a0*/  LDCU.64 UR8, c[0x0][0xb28] ;  /* 0x00016500ff0877ac */ /* 0x000e620008000a00 */
[----:B--2---:R-:W-:Y:S02]  /*12b0*/  UISETP.NE.AND UP0, UPT, UR14, 0x1, UPT ;  /* 0x000000010e00788c */ /* 0x004fe4000bf05270 */
[----:B----4-:R-:W-:Y:S02]  /*12c0*/  UIMAD.WIDE.U32 UR10, UR5, UR15, URZ ;  /* 0x0000000f050a72a5 */ /* 0x010fe4000f8e00ff */
[----:B---3--:R-:W-:-:S02]  /*12d0*/  UIMAD.WIDE.U32 UR18, UR6, UR12, URZ ;  /* 0x0000000c061272a5 */ /* 0x008fc4000f8e00ff */
[----:B-1----:R-:W-:Y:S02]  /*12e0*/  UISETP.NE.AND UP1, UPT, UR27, 0x1, UPT ;  /* 0x000000011b00788c */ /* 0x002fe4000bf25270 */
[----:B------:R-:W-:Y:S01]  /*12f0*/  UISETP.NE.AND UP2, UPT, UR23, 0x1, UPT ;  /* 0x000000011700788c */ /* 0x000fe2000bf45270 */
[----:B------:R-:W-:Y:S02]  /*1300*/  UMOV UR10, UR11 ;  /* 0x0000000b000a7c82 */ /* 0x000fe40008000000 */
[----:B------:R-:W-:Y:S01]  /*1310*/  UMOV UR18, UR19 ;  /* 0x0000001300127c82 */ /* 0x000fe20008000000 */
[----:B------:R-:W-:Y:S02]  /*1320*/  @UP0 USHF.R.U32.HI UR5, URZ, UR4, UR10 ;  /* 0x00000004ff050299 */ /* 0x000fe4000801160a */
[----:B------:R-:W-:Y:S02]  /*1330*/  UIMAD.WIDE.U32 UR20, UR26, UR15, URZ ;  /* 0x0000000f1a1472a5 */ /* 0x000fe4000f8e00ff */
[----:B------:R-:W-:-:S02]  /*1340*/  UIMAD.WIDE.U32 UR10, UR5, UR8, URZ ;  /* 0x00000008050a72a5 */ /* 0x000fc4000f8e00ff */
[----:B------:R-:W-:Y:S02]  /*1350*/  @UP1 USHF.R.U32.HI UR6, URZ, UR13, UR18 ;  /* 0x0000000dff061299 */ /* 0x000fe40008011612 */
[----:B------:R-:W-:Y:S02]  /*1360*/  UIMAD.WIDE.U32 UR16, UR25, UR12, URZ ;  /* 0x0000000c191072a5 */ /* 0x000fe4000f8e00ff */
[----:B------:R-:W-:Y:S01]  /*1370*/  UIMAD.WIDE.U32 UR18, UR6, UR8, URZ ;  /* 0x00000008061272a5 */ /* 0x000fe2000f8e00ff */
[----:B------:R-:W-:Y:S01]  /*1380*/  UMOV UR20, UR21 ;  /* 0x0000001500147c82 */ /* 0x000fe20008000000 */
[----:B------:R-:W-:Y:S01]  /*1390*/  UMOV UR10, UR11 ;  /* 0x0000000b000a7c82 */ /* 0x000fe20008000000 */
[----:B------:R-:W-:Y:S02]  /*13a0*/  USHF.R.U32.HI UR20, URZ, UR4, UR20 ;  /* 0x00000004ff147299 */ /* 0x000fe40008011614 */
[----:B------:R-:W-:Y:S02]  /*13b0*/  @UP2 USHF.R.U32.HI UR5, URZ, UR9, UR10 ;  /* 0x00000009ff052299 */ /* 0x000fe4000801160a */
[----:B------:R-:W-:Y:S01]  /*13c0*/  UMOV UR7, UR19 ;  /* 0x0000001300077c82 */ /* 0x000fe20008000000 */
[----:B------:R-:W-:Y:S01]  /*13d0*/  UMOV UR16, UR17 ;  /* 0x0000001100107c82 */ /* 0x000fe20008000000 */
[----:B------:R-:W-:-:S02]  /*13e0*/  @UP2 USHF.R.U32.HI UR6, URZ, UR9, UR7 ;  /* 0x00000009ff062299 */ /* 0x000fc40008011607 */
[----:B------:R-:W-:Y:S02]  /*13f0*/  USHF.R.U32.HI UR13, URZ, UR13, UR16 ;  /* 0x0000000dff0d7299 */ /* 0x000fe40008011610 */
[----:B------:R-:W-:Y:S02]  /*1400*/  USEL UR4, UR26, UR20, !UP0 ;  /* 0x000000141a047287 */ /* 0x000fe4000c000000 */
[----:B------:R-:W-:Y:S02]  /*1410*/  UIMAD UR7, UR5, UR23, URZ ;  /* 0x00000017050772a4 */ /* 0x000fe4000f8e02ff */
[----:B------:R-:W-:Y:S02]  /*1420*/  USEL UR5, UR25, UR13, !UP1 ;  /* 0x0000000d19057287 */ /* 0x000fe4000c800000 */
[----:B------:R-:W-:Y:S02]  /*1430*/  UIMAD UR12, UR6, UR23, URZ ;  /* 0x00000017060c72a4 */ /* 0x000fe4000f8e02ff */
[----:B------:R-:W-:-:S02]  /*1440*/  UISETP.GE.AND UP0, UPT, UR4, UR7, UPT ;  /* 0x000000070400728c */ /* 0x000fc4000bf06270 */
[----:B------:R-:W-:Y:S02]  /*1450*/  UIMAD.WIDE.U32 UR10, UR4, UR8, URZ ;  /* 0x00000008040a72a5 */ /* 0x000fe4000f8e00ff */
[----:B------:R-:W-:Y:S02]  /*1460*/  UISETP.GE.OR UP0, UPT, UR5, UR12, UP0 ;  /* 0x0000000c0500728c */ /* 0x000fe40008706670 */
[----:B------:R-:W-:Y:S02]  /*1470*/  UIMAD.WIDE.U32 UR12, UR5, UR8, URZ ;  /* 0x00000008050c72a5 */ /* 0x000fe4000f8e00ff */
[----:B------:R-:W-:Y:S01]  /*1480*/  UIADD3 UR10, UPT, UPT, -UR4, URZ, URZ ;  /* 0x000000ff040a7290 */ /* 0x000fe2000fffe1ff */
[----:B------:R-:W-:Y:S01]  /*1490*/  UMOV UR8, UR11 ;  /* 0x0000000b00087c82 */ /* 0x000fe20008000000 */
[----:B------:R-:W-:Y:S02]  /*14a0*/  UIADD3 UR11, UPT, UPT, -UR5, URZ, URZ ;  /* 0x000000ff050b7290 */ /* 0x000fe4000fffe1ff */
[----:B------:R-:W-:-:S03]  /*14b0*/  USHF.R.U32.HI UR8, URZ, UR9, UR8 ;  /* 0x00000009ff087299 */ /* 0x000fc60008011608 */
[----:B------:R-:W-:Y:S01]  /*14c0*/  @!UP0 UMOV UR7, UR13 ;  /* 0x0000000d00078c82 */ /* 0x000fe20008000000 */
[----:B------:R-:W-:Y:S02]  /*14d0*/  UIMAD UR26, UR14, UR10, UR26 ;  /* 0x0000000a0e1a72a4 */ /* 0x000fe4000f8e021a */
[----:B------:R-:W-:Y:S02]  /*14e0*/  USEL UR8, UR4, UR8, !UP2 ;  /* 0x0000000804087287 */ /* 0x000fe4000d000000 */
[----:B------:R-:W-:Y:S02]  /*14f0*/  @!UP0 USHF.R.U32.HI UR7, URZ, UR9, UR7 ;  /* 0x00000009ff078299 */ /* 0x000fe40008011607 */
[----:B------:R-:W-:Y:S02]  /*1500*/  UIADD3 UR9, UPT, UPT, -UR8, URZ, URZ ;  /* 0x000000ff08097290 */ /* 0x000fe4000fffe1ff */
[----:B------:R-:W-:Y:S02]  /*1510*/  @!UP0 USEL UR7, UR5, UR7, !UP2 ;  /* 0x0000000705078287 */ /* 0x000fe4000d000000 */
[----:B------:R-:W-:-:S02]  /*1520*/  UIMAD UR9, UR23, UR9, UR4 ;  /* 0x00000009170972a4 */ /* 0x000fc4000f8e0204 */
[----:B------:R-:W-:Y:S02]  /*1530*/  @!UP0 UIADD3 UR8, UPT, UPT, UR8, -UR7, URZ ;  /* 0x8000000708088290 */ /* 0x000fe4000fffe0ff */
[----:B------:R-:W-:Y:S02]  /*1540*/  @!UP0 UIMAD UR6, UR9, UR6, UR7 ;  /* 0x00000006090682a4 */ /* 0x000fe4000f8e0207 */
[----:B------:R-:W-:Y:S02]  /*1550*/  @!UP0 UIMAD UR4, UR8, UR23, UR5 ;  /* 0x00000017080482a4 */ /* 0x000fe4000f8e0205 */
[----:B------:R-:W-:Y:S02]  /*1560*/  UIMAD UR25, UR27, UR11, UR25 ;  /* 0x0000000b1b1972a4 */ /* 0x000fe4000f8e0219 */
[----:B------:R-:W-:Y:S01]  /*1570*/  UIMAD UR26, UR4, UR14, UR26 ;  /* 0x0000000e041a72a4 */ /* 0x000fe2000f8e021a */
[----:B------:R-:W-:Y:S02]  /*1580*/  @!UP0 UMOV UR5, UR6 ;  /* 0x0000000600058c82 */ /* 0x000fe40008000000 */
[----:B------:R-:W-:-:S12]  /*1590*/  UIMAD UR25, UR5, UR27, UR25 ;  /* 0x0000001b051972a4 */ /* 0x000fd8000f8e0219 */
.L_x_18:
[----:B------:R-:W-:Y:S02]  /*15a0*/  UISETP.NE.AND UP1, UPT, UR28, 0x1, UPT ;  /* 0x000000011c00788c */ /* 0x000fe4000bf25270 */
[----:B------:R-:W-:Y:S02]  /*15b0*/  ULOP3.LUT UR30, UR30, 0xffff, URZ, 0xc0, !UPT ;  /* 0x0000ffff1e1e7892 */ /* 0x000fe4000f8ec0ff */
[----:B------:R-:W-:Y:S02]  /*15c0*/  ULOP3.LUT UR29, UR29, 0xffff, URZ, 0xc0, !UPT ;  /* 0x0000ffff1d1d7892 */ /* 0x000fe4000f8ec0ff */
[----:B------:R-:W-:Y:S02]  /*15d0*/  UISETP.NE.AND UP0, UPT, UR22, 0x2, UPT ;  /* 0x000000021600788c */ /* 0x000fe4000bf05270 */
[----:B------:R-:W-:Y:S02]  /*15e0*/  ULOP3.LUT UR39, UR39, 0x400, URZ, 0xc0, !UPT ;  /* 0x0000040027277892 */ /* 0x000fe4000f8ec0ff */
[----:B------:R-:W-:-:S02]  /*15f0*/  ULOP3.LUT UR38, UR38, 0x400, URZ, 0xc0, !UPT ;  /* 0x0000040026267892 */ /* 0x000fc4000f8ec0ff */
[----:B------:R-:W-:Y:S02]  /*1600*/  USHF.L.U32 UR30, UR32, UR30, URZ ;  /* 0x0000001e201e7299 */ /* 0x000fe400080006ff */
[----:B------:R-:W-:Y:S01]  /*1610*/  USHF.L.U32 UR29, UR31, UR29, URZ ;  /* 0x0000001d1f1d7299 */ /* 0x000fe200080006ff */
[----:B------:R-:W-:Y:S11]  /*1620*/  BRA.U UP1, `(.L_x_19) ;  /* 0x0000000101447547 */ /* 0x000ff6000b800000 */
[----:B------:R-:W2:Y:S01]  /*1630*/  LDCU.128 UR8, c[0x0][0xb10] ;  /* 0x00016200ff0877ac */ /* 0x000ea20008000c00 */
[----:B------:R-:W3:Y:S01]  /*1640*/  LDCU UR12, c[0x0][0xb0c] ;  /* 0x00016180ff0c77ac */ /* 0x000ee20008000800 */
[----:B------:R-:W4:Y:S01]  /*1650*/  LDCU UR13, c[0x0][0xb20] ;  /* 0x00016400ff0d77ac */ /* 0x000f220008000800 */
[----:B--2---:R-:W-:Y:S02]  /*1660*/  UIMAD.WIDE.U32 UR6, UR25, UR8, URZ ;  /* 0x00000008190672a5 */ /* 0x004fe4000f8e00ff */
[----:B------:R-:W-:Y:S02]  /*1670*/  UIMAD.WIDE.U32 UR4, UR26, UR11, URZ ;  /* 0x0000000b1a0472a5 */ /* 0x000fe4000f8e00ff */
[----:B---3--:R-:W-:Y:S02]  /*1680*/  UISETP.NE.AND UP2, UPT, UR12, 0x1, UPT ;  /* 0x000000010c00788c */ /* 0x008fe4000bf45270 */
[----:B------:R-:W-:Y:S01]  /*1690*/  UISETP.NE.AND UP1, UPT, UR10, 0x1, UPT ;  /* 0x000000010a00788c */ /* 0x000fe2000bf25270 */
[----:B------:R-:W-:-:S02]  /*16a0*/  UMOV UR6, UR7 ;  /* 0x0000000700067c82 */ /* 0x000fc40008000000 */
[----:B------:R-:W-:Y:S01]  /*16b0*/  UMOV UR4, UR5 ;  /* 0x0000000500047c82 */ /* 0x000fe20008000000 */
[----:B------:R-:W-:Y:S02]  /*16c0*/  USHF.R.U32.HI UR9, URZ, UR9, UR6 ;  /* 0x00000009ff097299 */ /* 0x000fe40008011606 */
[----:B----4-:R-:W-:Y:S02]  /*16d0*/  USHF.R.U32.HI UR4, URZ, UR13, UR4 ;  /* 0x0000000dff047299 */ /* 0x010fe40008011604 */
[----:B------:R-:W-:Y:S02]  /*16e0*/  USEL UR5, UR25, UR9, !UP2 ;  /* 0x0000000919057287 */ /* 0x000fe4000d000000 */
[----:B------:R-:W-:-:S04]  /*16f0*/  USEL UR4, UR26, UR4, !UP1 ;  /* 0x000000041a047287 */ /* 0x000fc8000c800000 */
[----:B------:R-:W-:Y:S02]  /*1700*/  UIADD3 UR6, UPT, UPT, UR5, -UR4, URZ ;  /* 0x8000000405067290 */ /* 0x000fe4000fffe0ff */
[----:B------:R-:W-:Y:S02]  /*1710*/  UIADD3 UR4, UPT, UPT, -UR5, UR4, URZ ;  /* 0x0000000405047290 */ /* 0x000fe4000fffe1ff */
[----:B------:R-:W-:Y:S02]  /*1720*/  UIMAD UR26, UR6, UR10, UR26 ;  /* 0x0000000a061a72a4 */ /* 0x000fe4000f8e021a */
[----:B------:R-:W-:-:S12]  /*1730*/  UIMAD UR25, UR4, UR12, UR25 ;  /* 0x0000000c041972a4 */ /* 0x000fd8000f8e0219 */
.L_x_19:
[----:B------:R-:W-:Y:S05]  /*1740*/  BRA.U !UP5, `(.L_x_20) ;  /* 0x000000010d0c7547 */ /* 0x000fea000b800000 */
[----:B------:R-:W-:Y:S01]  /*1750*/  UCGABAR_WAIT ;  /* 0x0000000000007dc7 */ /* 0x000fe20008000000 */
[----:B------:R-:W-:Y:S01]  /*1760*/  CCTL.IVALL ;  /* 0x00000000ff00798f */ /* 0x000fe20002000000 */
[----:B------:R-:W-:Y:S05]  /*1770*/  BRA `(.L_x_21) ;  /* 0x0000000000047947 */ /* 0x000fea0003800000 */
.L_x_20:
[----:B------:R-:W-:Y:S06]  /*1780*/  BAR.SYNC.DEFER_BLOCKING 0x0 ;  /* 0x0000000000007b1d */ /* 0x000fec0000010000 */
.L_x_21:
[----:B------:R-:W-:Y:S05]  /*1790*/  BRA.U UP0, `(.L_x_22) ;  /* 0x0000001500907547 */ /* 0x000fea000b800000 */
[----:B------:R-:W2:Y:S01]  /*17a0*/  LDCU UR6, c[0x0][0x38c] ;  /* 0x00007180ff0677ac */ /* 0x000ea20008000800 */
[----:B------:R-:W-:Y:S01]  /*17b0*/  PLOP3.LUT P2, PT, PT, PT, UP3, 0x80, 0x8 ;  /* 0x000000000008781c */ /* 0x000fe20003f4f038 */
[----:B------:R-:W-:Y:S01]  /*17c0*/  IMAD.MOV.U32 R12, RZ, RZ, 0x1 ;  /* 0x00000001ff0c7424 */ /* 0x000fe200078e00ff */
[----:B------:R-:W-:Y:S01]  /*17d0*/  ISETP.EQ.OR P3, PT, R0, RZ, P4 ;  /* 0x000000ff0000720c */ /* 0x000fe20002762670 */
[----:B------:R-:W-:Y:S01]  /*17e0*/  UISETP.NE.AND UP1, UPT, UR22, URZ, UPT ;  /* 0x000000ff1600728c */ /* 0x000fe2000bf25270 */
[----:B------:R-:W-:Y:S02]  /*17f0*/  PLOP3.LUT P2, PT, P2, PT, PT, 0x8, 0x80 ;  /* 0x000000000080781c */ /* 0x000fe4000174e170 */
[----:B------:R-:W-:Y:S01]  /*1800*/  CS2R R10, SRZ ;  /* 0x00000000000a7805 */ /* 0x000fe2000001ff00 */
[----:B------:R-:W-:Y:S01]  /*1810*/  IMAD.MOV.U32 R9, RZ, RZ, RZ ;  /* 0x000000ffff097224 */ /* 0x000fe200078e00ff */
[----:B------:R-:W3:Y:S01]  /*1820*/  LDCU UR48, c[0x0][0x370] ;  /* 0x00006e00ff3077ac */ /* 0x000ee20008000800 */
[----:B------:R-:W-:Y:S01]  /*1830*/  IMAD.MOV.U32 R8, RZ, RZ, 0x1 ;  /* 0x00000001ff087424 */ /* 0x000fe200078e00ff */
[----:B------:R-:W4:Y:S01]  /*1840*/  LDCU.64 UR44, c[0x0][0x348] ;  /* 0x00006900ff2c77ac */ /* 0x000f220008000a00 */
[----:B------:R-:W1:Y:S01]  /*1850*/  LDCU UR47, c[0x0][0x374] ;  /* 0x00006e80ff2f77ac */ /* 0x000e620008000800 */
[----:B--2---:R-:W-:-:S02]  /*1860*/  UIADD3 UR5, UPT, UPT, UR6, 0x3f, URZ ;  /* 0x0000003f06057890 */ /* 0x004fc4000fffe0ff */
[----:B------:R-:W-:Y:S02]  /*1870*/  UIADD3 UR55, UPT, UPT, UR6, 0x7e, URZ ;  /* 0x0000007e06377890 */ /* 0x000fe4000fffe0ff */
[----:B------:R-:W-:Y:S02]  /*1880*/  USHF.R.S32.HI UR4, URZ, 0x1f, UR5 ;  /* 0x0000001fff047899 */ /* 0x000fe40008011405 */
[----:B------:R-:W-:Y:S02]  /*1890*/  USEL UR37, UR37, 0x2, UP1 ;  /* 0x0000000225257887 */ /* 0x000fe40008800000 */
[----:B------:R-:W-:Y:S02]  /*18a0*/  ULEA.HI UR4, UR4, UR5, URZ, 0x6 ;  /* 0x0000000504047291 */ /* 0x000fe4000f8f30ff */
[----:B------:R-:W-:Y:S02]  /*18b0*/  USHF.L.U32 UR5, UR24, 0x5, URZ ;  /* 0x0000000518057899 */ /* 0x000fe400080006ff */
[----:B------:R-:W-:-:S02]  /*18c0*/  USHF.R.S32.HI UR50, URZ, 0x6, UR4 ;  /* 0x00000006ff327899 */ /* 0x000fc40008011404 */
[----:B------:R-:W-:Y:S02]  /*18d0*/  UIADD3 UR4, UPT, UPT, UR6, -0x1, URZ ;  /* 0xffffffff06047890 */ /* 0x000fe4000fffe0ff */
[----:B------:R-:W-:Y:S02]  /*18e0*/  UISETP.LT.U32.AND UP0, UPT, UR50, 0x5, UPT ;  /* 0x000000053200788c */ /* 0x000fe4000bf01070 */
[----:B------:R-:W-:Y:S02]  /*18f0*/  UISETP.GE.U32.AND UP2, UPT, UR4, -0x7f, UPT ;  /* 0xffffff810400788c */ /* 0x000fe4000bf46070 */
[----:B------:R-:W-:Y:S02]  /*1900*/  USEL UR49, UR50, 0x5, UP0 ;  /* 0x0000000532317887 */ /* 0x000fe40008000000 */
[----:B------:R-:W-:Y:S02]  /*1910*/  ULOP3.LUT UR51, UR5, 0x20, URZ, 0xe2, !UPT ;  /* 0x0000002005337892 */ /* 0x000fe4000f8ee2ff */
[----:B------:R-:W-:-:S02]  /*1920*/  UIADD3 UR31, UPT, UPT, UR49, -0x1, URZ ;  /* 0xffffffff311f7890 */ /* 0x000fc4000fffe0ff */
[----:B------:R-:W-:Y:S01]  /*1930*/  UIADD3 UR52, UPT, UPT, UR50, -UR49, URZ ;  /* 0x8000003132347290 */ /* 0x000fe2000fffe0ff */
[----:B------:R-:W-:Y:S02]  /*1940*/  UMOV UR22, URZ ;  /* 0x000000ff00167c82 */ /* 0x000fe40008000000 */
[----:B------:R-:W-:-:S04]  /*1950*/  @UP2 UIADD3 UR31, UPT, UPT, UR49, URZ, URZ ;  /* 0x000000ff311f2290 */ /* 0x000fc8000fffe0ff */
[----:B-1-34-:R-:W-:-:S12]  /*1960*/  UIADD3 UR31, UPT, UPT, UR31, 0x1, URZ ;  /* 0x000000011f1f7890 */ /* 0x01afd8000fffe0ff */
.L_x_46:
[----:B------:R-:W-:Y:S01]  /*1970*/  UISETP.NE.AND UP0, UPT, UR54, URZ, UPT ;  /* 0x000000ff3600728c */ /* 0x000fe2000bf05270 */
[----:B------:R-:W1:Y:S08]  /*1980*/  S2UR UR54, SR_CgaCtaId ;  /* 0x00000000003679c3 */ /* 0x000e700000008800 */
[----:B---3--:R-:W-:Y:S05]  /*1990*/  BRA.U UP0, `(.L_x_23) ;  /* 0x0000000100347547 */ /* 0x008fea000b800000 */
[----:B------:R-:W2:Y:S01]  /*19a0*/  S2R R0, SR_CgaCtaId ;  /* 0x0000000000007919 */ /* 0x000ea20000008800 */
[----:B------:R-:W-:-:S04]  /*19b0*/  MOV R2, 0x400 ;  /* 0x0000040000027802 */ /* 0x000fc80000000f00 */
[----:B--2---:R-:W-:Y:S02]  /*19c0*/  LEA R0, R0, R2, 0x18 ;  /* 0x0000000200007211 */ /* 0x004fe400078ec0ff */
[----:B------:R-:W-:-:S03]  /*19d0*/  SHF.L.U32 R2, R8, 0x1f, RZ ;  /* 0x0000001f08027819 */ /* 0x000fc600000006ff */
[----:B------:R-:W-:-:S04]  /*19e0*/  IMAD R0, R9, 0x8, R0 ;  /* 0x0000000809007824 */ /* 0x000fc800078e0200 */
[----:B------:R-:W2:Y:S02]  /*19f0*/  SYNCS.PHASECHK.TRANS64.TRYWAIT P0, [R0+URZ+0x100], R2 ;  /* 0x00010002000075a7 */ /* 0x000ea400080011ff */
[----:B--2---:R-:W-:Y:S05]  /*1a00*/  @!P0 BRA `(.L_x_24) ;  /* 0x0000006400008947 */ /* 0x004fea0003800000 */
.L_x_127:
[----:B------:R-:W-:Y:S01]  /*1a10*/  VIADD R9, R9, 0x1 ;  /* 0x0000000109097836 */ /* 0x000fe20000000000 */
[----:B------:R2:W-:Y:S04]  /*1a20*/  SYNCS.ARRIVE.TRANS64.A1T0 RZ, [R0+URZ+0xf0], RZ ;  /* 0x0000f0ff00ff79a7 */ /* 0x0005e800081000ff */
[----:B------:R-:W-:-:S04]  /*1a30*/  ISETP.NE.AND P0, PT, R9, 0x2, PT ;  /* 0x000000020900780c */ /* 0x000fc80003f05270 */
[----:B------:R-:W-:Y:S02]  /*1a40*/  SEL R9, R9, RZ, P0 ;  /* 0x000000ff09097207 */ /* 0x000fe40000000000 */
[----:B--2---:R-:W-:-:S04]  /*1a50*/  SEL R0, RZ, 0x1, P0 ;  /* 0x00000001ff007807 */ /* 0x004fc80000000000 */
[----:B------:R-:W-:-:S07]  /*1a60*/  LOP3.LUT R8, R8, R0, RZ, 0x3c, !PT ;  /* 0x0000000008087212 */ /* 0x000fce00078e3cff */
.L_x_23:
[----:B------:R-:W-:Y:S01]  /*1a70*/  UMOV UR21, 0x400 ;  /* 0x0000040000157882 */ /* 0x000fe20000000000 */
[----:B------:R-:W-:Y:S01]  /*1a80*/  SHF.L.U32 R0, R12, 0x1f, RZ ;  /* 0x0000001f0c007819 */ /* 0x000fe200000006ff */
[----:B-1----:R-:W-:Y:S02]  /*1a90*/  ULEA UR21, UR54, UR21, 0x18 ;  /* 0x0000001536157291 */ /* 0x002fe4000f8ec0ff */
[----:B------:R-:W-:Y:S02]  /*1aa0*/  UISETP.GE.U32.AND UP0, UPT, UR55, 0x7f, UPT ;  /* 0x0000007f3700788c */ /* 0x000fe4000bf06070 */
[----:B------:R-:W-:Y:S02]  /*1ab0*/  ULEA UR4, UR22, UR21, 0x3 ;  /* 0x0000001516047291 */ /* 0x000fe4000f8e18ff */
[----:B------:R-:W-:Y:S02]  /*1ac0*/  ULEA UR19, UR26, UR53, 0x1 ;  /* 0x000000351a137291 */ /* 0x000fe4000f8e08ff */
[----:B------:R-:W-:-:S02]  /*1ad0*/  ULEA UR35, UR25, UR51, 0x6 ;  /* 0x0000003319237291 */ /* 0x000fc4000f8e30ff */
[----:B------:R-:W-:Y:S01]  /*1ae0*/  USHF.L.U32 UR19, UR19, 0x5, URZ ;  /* 0x0000000513137899 */ /* 0x000fe200080006ff */
[----:B------:R-:W-:Y:S02]  /*1af0*/  UMOV UR7, URZ ;  /* 0x000000ff00077c82 */ /* 0x000fe40008000000 */
[----:B------:R1:W2:Y:S01]  /*1b00*/  SYNCS.PHASECHK.TRANS64.TRYWAIT P1, [UR4+0x28], R0 ;  /* 0x00002800ff0075a7 */ /* 0x0002a20008021104 */
[----:B------:R-:W-:Y:S08]  /*1b10*/  BRA.U !UP0, `(.L_x_25) ;  /* 0x0000000508107547 */ /* 0x000ff0000b800000 */
[----:B------:R-:W-:Y:S01]  /*1b20*/  UMOV UR13, URZ ;  /* 0x000000ff000d7c82 */ /* 0x000fe20008000000 */
[----:B------:R-:W-:-:S05]  /*1b30*/  UMOV UR6, UR22 ;  /* 0x0000001600067c82 */ /* 0x000fca0008000000 */
.L_x_33:
[----:B------:R-:W-:Y:S01]  /*1b40*/  ULEA UR33, UR6, UR21, 0x3 ;  /* 0x0000001506217291 */ /* 0x000fe2000f8e18ff */
[----:B--2---:R-:W-:Y:S01]  /*1b50*/  @!P4 MOV R2, 0x8000 ;  /* 0x000080000002c802 */ /* 0x004fe20000000f00 */
[----:B--23--:R-:W-:Y:S10]  /*1b60*/  @P1 BRA `(.L_x_26) ;  /* 0x00000000000c1947 */ /* 0x00cff40003800000 */
[----:B------:R-:W-:-:S04]  /*1b70*/  SHF.L.U32 R3, R12, 0x1f, RZ ;  /* 0x0000001f0c037819 */ /* 0x000fc800000006ff */
[----:B------:R-:W2:Y:S02]  /*1b80*/  SYNCS.PHASECHK.TRANS64.TRYWAIT P0, [UR33+0x28], R3 ;  /* 0x00002803ff0075a7 */ /* 0x000ea40008001121 */
[----:B--2---:R-:W-:Y:S05]  /*1b90*/  @!P0 BRA `(.L_x_27) ;  /* 0x0000006000b08947 */ /* 0x004fea0003800000 */
.L_x_26:
[----:B------:R2:W-:Y:S01]  /*1ba0*/  @!P4 SYNCS.ARRIVE.TRANS64 RZ, [UR33], R2 ;  /* 0x00000002ffffc9a7 */ /* 0x0005e20008000021 */
[----:B------:R-:W-:-:S04]  /*1bb0*/  ULOP3.LUT UR4, UR37, 0x2, URZ, 0xfc, !UPT ;  /* 0x0000000225047892 */ /* 0x000fc8000f8efcff */
[----:B------:R-:W-:-:S09]  /*1bc0*/  UISETP.NE.AND UP0, UPT, UR4, 0x2, UPT ;  /* 0x000000020400788c */ /* 0x000fd2000bf05270 */
[----:B------:R-:W-:Y:S05]  /*1bd0*/  BRA.U UP0, `(.L_x_28) ;  /* 0x0000000100047547 */ /* 0x000fea000b800000 */
[----:B------:R-:W-:Y:S05]  /*1be0*/  BPT.TRAP 0x1 ;  /* 0x000000040000795c */ /* 0x000fea0000300000 */
.L_x_28:
[----:B------:R-:W-:Y:S04]  /*1bf0*/  BSSY.RECONVERGENT B0, `(.L_x_29) ;  /* 0x0000003000007945 */ /* 0x000fe80003800200 */
[----:B------:R-:W-:Y:S05]  /*1c00*/  @P3 BRA `(.L_x_30) ;  /* 0x0000000000043947 */ /* 0x000fea0003800000 */
[----:B------:R-:W-:Y:S05]  /*1c10*/  BPT.TRAP 0x1 ;  /* 0x000000040000795c */ /* 0x000fea0000300000 */
.L_x_30:
[----:B------:R-:W-:Y:S05]  /*1c20*/  BSYNC.RECONVERGENT B0 ;  /* 0x0000000000007941 */ /* 0x000fea0003800200 */
.L_x_29:
[----:B------:R-:W-:Y:S01]  /*1c30*/  UIADD3 UR4, UPT, UPT, UR6, 0x1, URZ ;  /* 0x0000000106047890 */ /* 0x000fe2000fffe0ff */
[----:B------:R-:W-:Y:S01]  /*1c40*/  BSSY.RECONVERGENT B0, `(.L_x_31) ;  /* 0x000002c000007945 */ /* 0x000fe20003800200 */
[----:B------:R-:W-:Y:S02]  /*1c50*/  ELECT P0, URZ, PT ;  /* 0x0000000000ff782f */ /* 0x000fe40003800000 */
[----:B------:R-:W-:-:S04]  /*1c60*/  UISETP.NE.AND UP0, UPT, UR4, 0x5, UPT ;  /* 0x000000050400788c */ /* 0x000fc8000bf05270 */
[----:B------:R-:W-:Y:S02]  /*1c70*/  USEL UR5, URZ, 0x1, UP0 ;  /* 0x00000001ff057887 */ /* 0x000fe40008000000 */
[----:B------:R-:W-:-:S04]  /*1c80*/  USEL UR22, UR4, URZ, UP0 ;  /* 0x000000ff04167287 */ /* 0x000fc80008000000 */
[----:B------:R-:W-:Y:S01]  /*1c90*/  ULEA UR4, UR22, UR21, 0x3 ;  /* 0x0000001516047291 */ /* 0x000fe2000f8e18ff */
[----:B------:R-:W-:-:S04]  /*1ca0*/  LOP3.LUT R12, R12, UR5, RZ, 0x3c, !PT ;  /* 0x000000050c0c7c12 */ /* 0x000fc8000f8e3cff */
[----:B-1----:R-:W-:-:S04]  /*1cb0*/  SHF.L.U32 R0, R12, 0x1f, RZ ;  /* 0x0000001f0c007819 */ /* 0x002fc800000006ff */
[----:B------:R1:W3:Y:S01]  /*1cc0*/  SYNCS.PHASECHK.TRANS64.TRYWAIT P1, [UR4+0x28], R0 ;  /* 0x00002800ff0075a7 */ /* 0x0002e20008021104 */
[----:B------:R-:W-:Y:S05]  /*1cd0*/  @!P0 BRA `(.L_x_32) ;  /* 0x0000000000888947 */ /* 0x000fea0003800000 */
[----:B------:R-:W-:Y:S02]  /*1ce0*/  USHF.L.U32 UR7, UR6, 0xc, URZ ;  /* 0x0000000c06077899 */ /* 0x000fe400080006ff */
[----:B------:R-:W-:Y:S02]  /*1cf0*/  UIADD3 UR4, UP1, UPT, UR44, 0x80, URZ ;  /* 0x000000802c047890 */ /* 0x000fe4000ff3e0ff */
[----:B------:R-:W-:Y:S02]  /*1d00*/  ULOP3.LUT UR24, UR7, UR39, URZ, 0xfc, !UPT ;  /* 0x0000002707187292 */ /* 0x000fe4000f8efcff */
[----:B------:R-:W-:Y:S02]  /*1d10*/  ULOP3.LUT UR8, UR7, UR38, URZ, 0xfc, !UPT ;  /* 0x0000002607087292 */ /* 0x000fe4000f8efcff */
[----:B------:R-:W-:Y:S02]  /*1d20*/  ULEA UR24, UR24, UR21, 0x2 ;  /* 0x0000001518187291 */ /* 0x000fe4000f8e10ff */
[----:B------:R-:W-:-:S02]  /*1d30*/  USHF.L.U32 UR34, UR13, 0x6, URZ ;  /* 0x000000060d227899 */ /* 0x000fc400080006ff */
[----:B------:R-:W-:Y:S02]  /*1d40*/  UIADD3 UR14, UP0, UPT, UR44, 0x180, URZ ;  /* 0x000001802c0e7890 */ /* 0x000fe4000ff1e0ff */
[----:B------:R-:W-:Y:S02]  /*1d50*/  ULEA UR8, UR8, UR21, 0x2 ;  /* 0x0000001508087291 */ /* 0x000fe4000f8e10ff */
[----:B------:R-:W-:Y:S02]  /*1d60*/  UIADD3.X UR5, UPT, UPT, URZ, UR45, URZ, UP1, !UPT ;  /* 0x0000002dff057290 */ /* 0x000fe40008ffe4ff */
[----:B------:R-:W-:Y:S02]  /*1d70*/  UIADD3 UR32, UPT, UPT, UR24, 0x6800, URZ ;  /* 0x0000680018207890 */ /* 0x000fe4000fffe0ff */
[----:B------:R-:W-:Y:S02]  /*1d80*/  UPRMT UR7, URZ, 0x5410, UR30 ;  /* 0x00005410ff077896 */ /* 0x000fe4000800001e */
[----:B------:R-:W-:-:S02]  /*1d90*/  UIADD3 UR26, UPT, UPT, UR34, 0x20, URZ ;  /* 0x00000020221a7890 */ /* 0x000fc4000fffe0ff */
[----:B------:R-:W-:Y:S02]  /*1da0*/  UIADD3 UR24, UPT, UPT, UR24, 0x8800, URZ ;  /* 0x0000880018187890 */ /* 0x000fe4000fffe0ff */
[----:B------:R-:W-:Y:S02]  /*1db0*/  UIADD3.X UR15, UPT, UPT, URZ, UR45, URZ, UP0, !UPT ;  /* 0x0000002dff0f7290 */ /* 0x000fe400087fe4ff */
[----:B------:R-:W-:Y:S02]  /*1dc0*/  UIADD3 UR16, UPT, UPT, UR8, 0x1a800, URZ ;  /* 0x0001a80008107890 */ /* 0x000fe4000fffe0ff */
[----:B------:R-:W-:Y:S02]  /*1dd0*/  UPRMT UR23, URZ, 0x5410, UR29 ;  /* 0x00005410ff177896 */ /* 0x000fe4000800001d */
[----:B------:R-:W-:Y:S01]  /*1de0*/  UIADD3 UR8, UPT, UPT, UR8, 0x1c800, URZ ;  /* 0x0001c80008087890 */ /* 0x000fe2000fffe0ff */
[----:B------:R-:W-:Y:S01]  /*1df0*/  UMOV UR40, 0x0 ;  /* 0x0000000000287882 */ /* 0x000fe20000000000 */
[----:B------:R-:W-:Y:S01]  /*1e00*/  UMOV UR41, 0x10000000 ;  /* 0x1000000000297882 */ /* 0x000fe20000000000 */
[----:B------:R-:W-:Y:S01]  /*1e10*/  UMOV UR25, UR33 ;  /* 0x0000002100197c82 */ /* 0x000fe20008000000 */
[----:B------:R-:W-:Y:S01]  /*1e20*/  UMOV UR27, UR35 ;  /* 0x00000023001b7c82 */ /* 0x000fe20008000000 */
[----:B------:R-:W-:Y:S01]  /*1e30*/  UMOV UR28, UR36 ;  /* 0x00000024001c7c82 */ /* 0x000fe20008000000 */
[----:B------:R-:W-:Y:S01]  /*1e40*/  UMOV UR17, UR33 ;  /* 0x0000002100117c82 */ /* 0x000fe20008000000 */
[----:B------:R-:W-:Y:S01]  /*1e50*/  UMOV UR20, UR36 ;  /* 0x0000002400147c82 */ /* 0x000fe20008000000 */
[----:B------:R-:W-:Y:S01]  /*1e60*/  UMOV UR18, UR34 ;  /* 0x0000002200127c82 */ /* 0x000fe20008000000 */
[----:B------:R4:W-:Y:S01]  /*1e70*/  UTMALDG.3D.MULTICAST [UR32], [UR4], UR7, desc[UR40] ;  /* 0x00002820040073b4 */ /* 0x0009e20008011807 */
[----:B------:R-:W-:Y:S01]  /*1e80*/  UMOV UR9, UR33 ;  /* 0x0000002100097c82 */ /* 0x000fe20008000000 */
[----:B------:R-:W-:Y:S01]  /*1e90*/  UMOV UR11, UR19 ;  /* 0x00000013000b7c82 */ /* 0x000fe20008000000 */
[----:B------:R-:W-:Y:S01]  /*1ea0*/  UMOV UR12, UR36 ;  /* 0x00000024000c7c82 */ /* 0x000fe20008000000 */
[----:B------:R-:W-:Y:S01]  /*1eb0*/  UMOV UR10, UR26 ;  /* 0x0000001a000a7c82 */ /* 0x000fe20008000000 */
[----:B------:R4:W-:Y:S01]  /*1ec0*/  UTMALDG.3D.MULTICAST [UR24], [UR4], UR7, desc[UR40] ;  /* 0x00002818040073b4 */ /* 0x0009e20008011807 */
[----:B------:R4:W-:Y:S01]  /*1ed0*/  UTMALDG.3D.MULTICAST [UR16], [UR14], UR23, desc[UR40] ;  /* 0x000028100e0073b4 */ /* 0x0009e20008011817 */
[----:B------:R4:W-:Y:S02]  /*1ee0*/  UTMALDG.3D.MULTICAST [UR8], [UR14], UR23, desc[UR40] ;  /* 0x000028080e0073b4 */ /* 0x0009e40008011817 */
[----:B----4-:R-:W-:Y:S01]  /*1ef0*/  NOP ;  /* 0x0000000000007918 */ /* 0x010fe20000000000 */
.L_x_32:
[----:B------:R-:W-:Y:S05]  /*1f00*/  BSYNC.RECONVERGENT B0 ;  /* 0x0000000000007941 */ /* 0x000fea0003800200 */
.L_x_31:
[----:B------:R-:W-:Y:S01]  /*1f10*/  UIADD3 UR13, UPT, UPT, UR13, 0x1, URZ ;  /* 0x000000010d0d7890 */ /* 0x000fe2000fffe0ff */
[----:B------:R-:W-:Y:S01]  /*1f20*/  UMOV UR6, UR22 ;  /* 0x0000001600067c82 */ /* 0x000fe20008000000 */
[----:B------:R-:W-:Y:S02]  /*1f30*/  UMOV UR7, UR31 ;  /* 0x0000001f00077c82 */ /* 0x000fe40008000000 */
[----:B------:R-:W-:-:S09]  /*1f40*/  UISETP.NE.AND UP0, UPT, UR13, UR31, UPT ;  /* 0x0000001f0d00728c */ /* 0x000fd2000bf05270 */
[----:B------:R-:W-:Y:S05]  /*1f50*/  BRA.U UP0, `(.L_x_33) ;  /* 0xfffffff900f87547 */ /* 0x000fea000b83ffff */
.L_x_25:
[----:B------:R-:W-:Y:S01]  /*1f60*/  ULEA UR4, UR22, UR21, 0x3 ;  /* 0x0000001516047291 */ /* 0x000fe2000f8e18ff */
[----:B-1----:R-:W-:Y:S01]  /*1f70*/  SHF.L.U32 R0, R12, 0x1f, RZ ;  /* 0x0000001f0c007819 */ /* 0x002fe200000006ff */
[----:B------:R-:W-:Y:S01]  /*1f80*/  @!P2 SYNCS.ARRIVE.TRANS64.A1T0 RZ, [UR21+0x88], RZ ;  /* 0x000088ffffffa9a7 */ /* 0x000fe20008100015 */
[----:B------:R-:W-:-:S06]  /*1f90*/  UISETP.GT.AND UP0, UPT, UR50, UR49, UPT ;  /* 0x000000313200728c */ /* 0x000fcc000bf04270 */
[----:B--23--:R1:W2:Y:S03]  /*1fa0*/  SYNCS.PHASECHK.TRANS64.TRYWAIT P1, [UR4+0x28], R0 ;  /* 0x00002800ff0075a7 */ /* 0x00c2a60008021104 */
[----:B------:R-:W-:Y:S05]  /*1fb0*/  BRA.U !UP0, `(.L_x_34) ;  /* 0x00000005080c7547 */ /* 0x000fea000b800000 */
[----:B------:R-:W-:Y:S01]  /*1fc0*/  UIADD3 UR23, UPT, UPT, UR52, UR7, URZ ;  /* 0x0000000734177290 */ /* 0x000fe2000fffe0ff */
[----:B------:R-:W-:-:S11]  /*1fd0*/  UMOV UR6, UR22 ;  /* 0x0000001600067c82 */ /* 0x000fd60008000000 */
.L_x_42:
[----:B------:R-:W-:Y:S01]  /*1fe0*/  ULEA UR33, UR6, UR21, 0x3 ;  /* 0x0000001506217291 */ /* 0x000fe2000f8e18ff */
[----:B--2---:R-:W-:Y:S01]  /*1ff0*/  @!P4 MOV R2, 0x8000 ;  /* 0x000080000002c802 */ /* 0x004fe20000000f00 */
[----:B--23--:R-:W-:Y:S10]  /*2000*/  @P1 BRA `(.L_x_35) ;  /* 0x00000000000c1947 */ /* 0x00cff40003800000 */
[----:B------:R-:W-:-:S04]  /*2010*/  SHF.L.U32 R3, R12, 0x1f, RZ ;  /* 0x0000001f0c037819 */ /* 0x000fc800000006ff */
[----:B------:R-:W2:Y:S02]  /*2020*/  SYNCS.PHASECHK.TRANS64.TRYWAIT P0, [UR33+0x28], R3 ;  /* 0x00002803ff0075a7 */ /* 0x000ea40008001121 */
[----:B--2---:R-:W-:Y:S05]  /*2030*/  @!P0 BRA `(.L_x_36) ;  /* 0x0000005c00a08947 */ /* 0x004fea0003800000 */
.L_x_35:
[----:B------:R2:W-:Y:S01]  /*2040*/  @!P4 SYNCS.ARRIVE.TRANS64 RZ, [UR33], R2 ;  /* 0x00000002ffffc9a7 */ /* 0x0005e20008000021 */
[----:B------:R-:W-:-:S04]  /*2050*/  ULOP3.LUT UR4, UR37, 0x2, URZ, 0xfc, !UPT ;  /* 0x0000000225047892 */ /* 0x000fc8000f8efcff */
[----:B------:R-:W-:-:S09]  /*2060*/  UISETP.NE.AND UP0, UPT, UR4, 0x2, UPT ;  /* 0x000000020400788c */ /* 0x000fd2000bf05270 */
[----:B------:R-:W-:Y:S05]  /*2070*/  BRA.U UP0, `(.L_x_37) ;  /* 0x0000000100047547 */ /* 0x000fea000b800000 */
[----:B------:R-:W-:Y:S05]  /*2080*/  BPT.TRAP 0x1 ;  /* 0x000000040000795c */ /* 0x000fea0000300000 */
.L_x_37:
[----:B------:R-:W-:Y:S04]  /*2090*/  BSSY.RECONVERGENT B0, `(.L_x_38) ;  /* 0x0000003000007945 */ /* 0x000fe80003800200 */
[----:B------:R-:W-:Y:S05]  /*20a0*/  @P3 BRA `(.L_x_39) ;  /* 0x0000000000043947 */ /* 0x000fea0003800000 */
[----:B------:R-:W-:Y:S05]  /*20b0*/  BPT.TRAP 0x1 ;  /* 0x000000040000795c */ /* 0x000fea0000300000 */
.L_x_39:
[----:B------:R-:W-:Y:S05]  /*20c0*/  BSYNC.RECONVERGENT B0 ;  /* 0x0000000000007941 */ /* 0x000fea0003800200 */
.L_x_38:
        /* <DEDUP_REMOVED lines=33> */
[----:B------:R-:W-:Y:S01]  /*22e0*/  UTMALDG.3D.MULTICAST [UR32], [UR4], UR10, desc[UR40] ;  /* 0x00002820040073b4 */ /* 0x000fe2000801180a */
[----:B------:R-:W-:Y:S01]  /*22f0*/  UMOV UR17, UR33 ;  /* 0x0000002100117c82 */ /* 0x000fe20008000000 */
[----:B------:R-:W-:Y:S01]  /*2300*/  UMOV UR20, UR36 ;  /* 0x0000002400147c82 */ /* 0x000fe20008000000 */
[----:B------:R-:W-:Y:S01]  /*2310*/  UMOV UR18, UR34 ;  /* 0x0000002200127c82 */ /* 0x000fe20008000000 */
[----:B------:R-:W-:Y:S01]  /*2320*/  UMOV UR9, UR33 ;  /* 0x0000002100097c82 */ /* 0x000fe20008000000 */
[----:B------:R-:W-:Y:S01]  /*2330*/  UMOV UR11, UR19 ;  /* 0x00000013000b7c82 */ /* 0x000fe20008000000 */
[----:B------:R-:W-:Y:S01]  /*2340*/  UMOV UR12, UR36 ;  /* 0x00000024000c7c82 */ /* 0x000fe20008000000 */
[----:B------:R4:W-:Y:S01]  /*2350*/  UTMALDG.3D.MULTICAST [UR24], [UR4], UR10, desc[UR40] ;  /* 0x00002818040073b4 */ /* 0x0009e2000801180a */
[----:B------:R1:W-:Y:S01]  /*2360*/  UTMALDG.3D.MULTICAST [UR16], [UR14], UR13, desc[UR40] ;  /* 0x000028100e0073b4 */ /* 0x0003e2000801180d */
[----:B----4-:R-:W-:-:S02]  /*2370*/  UMOV UR10, UR26 ;  /* 0x0000001a000a7c82 */ /* 0x010fc40008000000 */
[----:B------:R1:W-:Y:S02]  /*2380*/  UTMALDG.3D.MULTICAST [UR8], [UR14], UR13, desc[UR40] ;  /* 0x000028080e0073b4 */ /* 0x0003e4000801180d */
[----:B-1----:R-:W-:Y:S01]  /*2390*/  NOP ;  /* 0x0000000000007918 */ /* 0x002fe20000000000 */
.L_x_41:
[----:B------:R-:W-:Y:S05]  /*23a0*/  BSYNC.RECONVERGENT B0 ;  /* 0x0000000000007941 */ /* 0x000fea0003800200 */
.L_x_40:
[----:B------:R-:W-:Y:S01]  /*23b0*/  UIADD3 UR7, UPT, UPT, UR7, 0x1, URZ ;  /* 0x0000000107077890 */ /* 0x000fe2000fffe0ff */
[----:B------:R-:W-:-:S03]  /*23c0*/  UMOV UR6, UR22 ;  /* 0x0000001600067c82 */ /* 0x000fc60008000000 */
[----:B------:R-:W-:-:S09]  /*23d0*/  UISETP.NE.AND UP0, UPT, UR7, UR23, UPT ;  /* 0x000000170700728c */ /* 0x000fd2000bf05270 */
[----:B------:R-:W-:Y:S05]  /*23e0*/  BRA.U UP0, `(.L_x_42) ;  /* 0xfffffff900fc7547 */ /* 0x000fea000b83ffff */
.L_x_34:
[C---:B------:R-:W-:Y:S01]  /*23f0*/  LEA R3, R11.reuse, UR21, 0x3 ;  /* 0x000000150b037c11 */ /* 0x040fe2000f8e18ff */
[----:B------:R-:W-:Y:S01]  /*2400*/  NOP ;  /* 0x0000000000007918 */ /* 0x000fe20000000000 */
[----:B-1----:R-:W-:Y:S02]  /*2410*/  SHF.L.U32 R0, R10, 0x1f, RZ ;  /* 0x0000001f0a007819 */ /* 0x002fe400000006ff */
[----:B------:R-:W-:Y:S02]  /*2420*/  LEA R4, R11, UR21, 0x4 ;  /* 0x000000150b047c11 */ /* 0x000fe4000f8e20ff */
[----:B------:R-:W1:Y:S02]  /*2430*/  SYNCS.PHASECHK.TRANS64.TRYWAIT P0, [R3+URZ+0x90], R0 ;  /* 0x00009000030075a7 */ /* 0x000e6400080011ff */
[----:B-1----:R-:W-:Y:S05]  /*2440*/  @!P0 BRA `(.L_x_43) ;  /* 0x0000005800b48947 */ /* 0x002fea0003800000 */
.L_x_130:
[----:B------:R-:W4:Y:S01]  /*2450*/  LDS.128 R4, [R4+0x120] ;  /* 0x0001200004047984 */ /* 0x000f220000000c00 */
[----:B------:R-:W-:Y:S01]  /*2460*/  UISETP.GE.AND UP0, UPT, UR42, 0x1, UPT ;  /* 0x000000012a00788c */ /* 0x000fe2000bf06270 */
[----:B------:R-:W-:Y:S01]  /*2470*/  @!PT LDS RZ, [RZ] ;  /* 0x00000000fffff984 */ /* 0x000fe20000000800 */
[----:B------:R-:W-:Y:S01]  /*2480*/  @!PT LDS RZ, [RZ] ;  /* 0x00000000fffff984 */ /* 0x000fe20000000800 */
[----:B------:R-:W-:Y:S01]  /*2490*/  @!PT LDS RZ, [RZ] ;  /* 0x00000000fffff984 */ /* 0x000fe20000000800 */
[----:B------:R-:W-:Y:S01]  /*24a0*/  @!PT LDS RZ, [RZ] ;  /* 0x00000000fffff984 */ /* 0x000fe20000000800 */
[----:B------:R1:W-:Y:S06]  /*24b0*/  MEMBAR.ALL.CTA ;  /* 0x0000000000007992 */ /* 0x0003ec0000008000 */
[----:B-1----:R-:W1:Y:S01]  /*24c0*/  FENCE.VIEW.ASYNC.S ;  /* 0x00000000000073c6 */ /* 0x002e620000000000 */
[----:B----4-:R-:W-:-:S13]  /*24d0*/  LOP3.LUT P0, RZ, R6, 0x1, RZ, 0xc0, !PT ;  /* 0x0000000106ff7812 */ /* 0x010fda000780c0ff */
[----:B-1----:R-:W-:Y:S01]  /*24e0*/  VOTEU.ANY UP1, P0 ;  /* 0x0000000000ff7886 */ /* 0x002fe20000020100 */
[----:B------:R-:W-:-:S13]  /*24f0*/  PLOP3.LUT P0, PT, PT, PT, UP1, 0x80, 0x8 ;  /* 0x000000000008781c */ /* 0x000fda0003f0f018 */
[----:B------:R-:W-:Y:S02]  /*2500*/  @P0 LOP3.LUT R0, R5, 0xffff, RZ, 0xc0, !PT ;  /* 0x0000ffff05000812 */ /* 0x000fe400078ec0ff */
[----:B--2---:R-:W-:Y:S02]  /*2510*/  @P0 MOV R2, R4 ;  /* 0x0000000400020202 */ /* 0x004fe40000000f00 */
[----:B------:R-:W-:Y:S01]  /*2520*/  @P0 R2UR UR5, R0 ;  /* 0x00000000000502ca */ /* 0x000fe200000e0000 */
[----:B------:R-:W-:Y:S01]  /*2530*/  VIADD R0, R3, 0xa0 ;  /* 0x000000a003007836 */ /* 0x000fe20000000000 */
[----:B------:R-:W-:Y:S02]  /*2540*/  @P0 SHF.R.U32.HI R4, RZ, 0x10, R5 ;  /* 0x00000010ff040819 */ /* 0x000fe40000011605 */
[----:B------:R-:W-:Y:S02]  /*2550*/  @P0 R2UR UR6, R2 ;  /* 0x00000000020602ca */ /* 0x000fe400000e0000 */
[----:B------:R-:W-:-:S02]  /*2560*/  PRMT R0, RZ, 0x654, R0 ;  /* 0x00000654ff007816 */ /* 0x000fc40000000000 */
[----:B------:R-:W-:Y:S02]  /*2570*/  @P0 R2UR UR4, R4 ;  /* 0x00000000040402ca */ /* 0x000fe400000e0000 */
[----:B------:R1:W-:Y:S03]  /*2580*/  SYNCS.ARRIVE.TRANS64.RED.A1T0 RZ, [R0+URZ], RZ ;  /* 0x000000ff00ff79a7 */ /* 0x0003e600081004ff */
[----:B------:R-:W-:-:S04]  /*2590*/  @UP1 UMOV UR43, UR5 ;  /* 0x00000005002b1c82 */ /* 0x000fc80008000000 */
[----:B------:R-:W-:-:S04]  /*25a0*/  @UP1 UMOV UR46, UR6 ;  /* 0x00000006002e1c82 */ /* 0x000fc80008000000 */
[----:B------:R-:W-:Y:S01]  /*25b0*/  @UP1 UMOV UR36, UR4 ;  /* 0x0000000400241c82 */ /* 0x000fe20008000000 */
[----:B------:R-:W-:Y:S05]  /*25c0*/  BRA.U !UP0, `(.L_x_44) ;  /* 0x0000000108d47547 */ /* 0x000fea000b800000 */
[----:B------:R-:W2:Y:S01]  /*25d0*/  LDCU.128 UR12, c[0x0][0xb10] ;  /* 0x00016200ff0c77ac */ /* 0x000ea20008000c00 */
[----:B------:R-:W4:Y:S01]  /*25e0*/  LDCU UR23, c[0x0][0xb20] ;  /* 0x00016400ff1777ac */ /* 0x000f220008000800 */
[----:B------:R-:W3:Y:S01]  /*25f0*/  LDCU UR20, c[0x0][0xb0c] ;  /* 0x00016180ff1477ac */ /* 0x000ee20008000800 */
[----:B------:R-:W1:Y:S01]  /*2600*/  LDCU.64 UR8, c[0x0][0xb28] ;  /* 0x00016500ff0877ac */ /* 0x000e620008000a00 */
[----:B------:R-:W-:Y:S02]  /*2610*/  UISETP.NE.AND UP3, UPT, UR42, 0x1, UPT ;  /* 0x000000012a00788c */ /* 0x000fe4000bf65270 */
[----:B--2---:R-:W-:Y:S02]  /*2620*/  UIMAD.WIDE.U32 UR6, UR47, UR15, URZ ;  /* 0x0000000f2f0672a5 */ /* 0x004fe4000f8e00ff */
[----:B------:R-:W-:Y:S02]  /*2630*/  UIMAD.WIDE.U32 UR4, UR48, UR12, URZ ;  /* 0x0000000c300472a5 */ /* 0x000fe4000f8e00ff */
[----:B------:R-:W-:-:S02]  /*2640*/  UISETP.NE.AND UP0, UPT, UR14, 0x1, UPT ;  /* 0x000000010e00788c */ /* 0x000fc4000bf05270 */
[----:B------:R-:W-:Y:S01]  /*2650*/  UIMAD.WIDE.U32 UR18, UR43, UR15, URZ ;  /* 0x0000000f2b1272a5 */ /* 0x000fe2000f8e00ff */
[----:B------:R-:W-:Y:S02]  /*2660*/  UMOV UR6, UR7 ;  /* 0x0000000700067c82 */ /* 0x000fe40008000000 */
[----:B------:R-:W-:Y:S01]  /*2670*/  UMOV UR4, UR5 ;  /* 0x0000000500047c82 */ /* 0x000fe20008000000 */
[----:B----4-:R-:W-:Y:S02]  /*2680*/  USHF.R.U32.HI UR6, URZ, UR23, UR6 ;  /* 0x00000017ff067299 */ /* 0x010fe40008011606 */
[----:B---3--:R-:W-:Y:S02]  /*2690*/  UISETP.NE.AND UP2, UPT, UR20, 0x1, UPT ;  /* 0x000000011400788c */ /* 0x008fe4000bf45270 */
[----:B------:R-:W-:Y:S02]  /*26a0*/  USHF.R.U32.HI UR4, URZ, UR13, UR4 ;  /* 0x0000000dff047299 */ /* 0x000fe40008011604 */
[----:B------:R-:W-:-:S02]  /*26b0*/  USEL UR5, UR47, UR6, !UP0 ;  /* 0x000000062f057287 */ /* 0x000fc4000c000000 */
[----:B------:R-:W-:Y:S02]  /*26c0*/  USEL UR6, UR48, UR4, !UP2 ;  /* 0x0000000430067287 */ /* 0x000fe4000d000000 */
[----:B-1----:R-:W-:Y:S01]  /*26d0*/  UIMAD.WIDE.U32 UR10, UR5, UR8, URZ ;  /* 0x00000008050a72a5 */ /* 0x002fe2000f8e00ff */
[----:B------:R-:W-:Y:S01]  /*26e0*/  UMOV UR4, UR19 ;  /* 0x0000001300047c82 */ /* 0x000fe20008000000 */
[----:B------:R-:W-:Y:S02]  /*26f0*/  UIMAD.WIDE.U32 UR16, UR46, UR12, URZ ;  /* 0x0000000c2e1072a5 */ /* 0x000fe4000f8e00ff */
[----:B------:R-:W-:-:S03]  /*2700*/  UIMAD.WIDE.U32 UR18, UR6, UR8, URZ ;  /* 0x00000008061272a5 */ /* 0x000fc6000f8e00ff */
[----:B------:R-:W-:Y:S01]  /*2710*/  UMOV UR10, UR11 ;  /* 0x0000000b000a7c82 */ /* 0x000fe20008000000 */
[----:B------:R-:W-:Y:S02]  /*2720*/  USHF.R.U32.HI UR4, URZ, UR23, UR4 ;  /* 0x00000017ff047299 */ /* 0x000fe40008011604 */
[----:B------:R-:W-:Y:S01]  /*2730*/  @UP3 USHF.R.U32.HI UR5, URZ, UR9, UR10 ;  /* 0x00000009ff053299 */ /* 0x000fe2000801160a */
[----:B------:R-:W-:Y:S01]  /*2740*/  UMOV UR16, UR17 ;  /* 0x0000001100107c82 */ /* 0x000fe20008000000 */
[----:B------:R-:W-:Y:S01]  /*2750*/  UMOV UR18, UR19 ;  /* 0x0000001300127c82 */ /* 0x000fe20008000000 */
[----:B------:R-:W-:Y:S02]  /*2760*/  USHF.R.U32.HI UR13, URZ, UR13, UR16 ;  /* 0x0000000dff0d7299 */ /* 0x000fe40008011610 */
[----:B------:R-:W-:Y:S02]  /*2770*/  USEL UR4, UR43, UR4, !UP0 ;  /* 0x000000042b047287 */ /* 0x000fe4000c000000 */
[----:B------:R-:W-:-:S02]  /*2780*/  @UP3 USHF.R.U32.HI UR6, URZ, UR9, UR18 ;  /* 0x00000009ff063299 */ /* 0x000fc40008011612 */
[----:B------:R-:W-:Y:S02]  /*2790*/  UIMAD UR7, UR42, UR5, URZ ;  /* 0x000000052a0772a4 */ /* 0x000fe4000f8e02ff */
[----:B------:R-:W-:Y:S02]  /*27a0*/  USEL UR5, UR46, UR13, !UP2 ;  /* 0x0000000d2e057287 */ /* 0x000fe4000d000000 */
[----:B------:R-:W-:Y:S02]  /*27b0*/  UIMAD UR10, UR42, UR6, URZ ;  /* 0x000000062a0a72a4 */ /* 0x000fe4000f8e02ff */
[----:B------:R-:W-:Y:S02]  /*27c0*/  UISETP.GE.AND UP0, UPT, UR4, UR7, UPT ;  /* 0x000000070400728c */ /* 0x000fe4000bf06270 */
[----:B------:R-:W-:Y:S02]  /*27d0*/  UIMAD.WIDE.U32 UR12, UR4, UR8, URZ ;  /* 0x00000008040c72a5 */ /* 0x000fe4000f8e00ff */
[----:B------:R-:W-:-:S02]  /*27e0*/  UISETP.GE.OR UP0, UPT, UR5, UR10, UP0 ;  /* 0x0000000a0500728c */ /* 0x000fc40008706670 */
        /* <DEDUP_REMOVED lines=19> */
.L_x_44:
[----:B------:R-:W2:Y:S02]  /*2920*/  LDCU UR4, c[0x0][0xb30] ;  /* 0x00016600ff0477ac */ /* 0x000ea40008000800 */
[----:B--2---:R-:W-:-:S09]  /*2930*/  UISETP.NE.AND UP0, UPT, UR4, 0x1, UPT ;  /* 0x000000010400788c */ /* 0x004fd2000bf05270 */
[----:B------:R-:W-:Y:S05]  /*2940*/  BRA.U UP0, `(.L_x_45) ;  /* 0x0000000100447547 */ /* 0x000fea000b800000 */
[----:B------:R-:W2:Y:S01]  /*2950*/  LDCU.128 UR8, c[0x0][0xb10] ;  /* 0x00016200ff0877ac */ /* 0x000ea20008000c00 */
[----:B------:R-:W4:Y:S01]  /*2960*/  LDCU UR12, c[0x0][0xb0c] ;  /* 0x00016180ff0c77ac */ /* 0x000f220008000800 */
[----:B------:R-:W1:Y:S01]  /*2970*/  LDCU UR13, c[0x0][0xb20] ;  /* 0x00016400ff0d77ac */ /* 0x000e620008000800 */
[----:B--2---:R-:W-:Y:S02]  /*2980*/  UIMAD.WIDE.U32 UR6, UR46, UR8, URZ ;  /* 0x000000082e0672a5 */ /* 0x004fe4000f8e00ff */
[----:B------:R-:W-:Y:S02]  /*2990*/  UIMAD.WIDE.U32 UR4, UR43, UR11, URZ ;  /* 0x0000000b2b0472a5 */ /* 0x000fe4000f8e00ff */
[----:B----4-:R-:W-:Y:S02]  /*29a0*/  UISETP.NE.AND UP2, UPT, UR12, 0x1, UPT ;  /* 0x000000010c00788c */ /* 0x010fe4000bf45270 */
[----:B------:R-:W-:Y:S01]  /*29b0*/  UISETP.NE.AND UP0, UPT, UR10, 0x1, UPT ;  /* 0x000000010a00788c */ /* 0x000fe2000bf05270 */
[----:B------:R-:W-:-:S02]  /*29c0*/  UMOV UR6, UR7 ;  /* 0x0000000700067c82 */ /* 0x000fc40008000000 */
[----:B------:R-:W-:Y:S01]  /*29d0*/  UMOV UR4, UR5 ;  /* 0x0000000500047c82 */ /* 0x000fe20008000000 */
[----:B------:R-:W-:Y:S02]  /*29e0*/  USHF.R.U32.HI UR9, URZ, UR9, UR6 ;  /* 0x00000009ff097299 */ /* 0x000fe40008011606 */
[----:B-1----:R-:W-:Y:S02]  /*29f0*/  USHF.R.U32.HI UR4, URZ, UR13, UR4 ;  /* 0x0000000dff047299 */ /* 0x002fe40008011604 */
[----:B------:R-:W-:Y:S02]  /*2a00*/  USEL UR5, UR46, UR9, !UP2 ;  /* 0x000000092e057287 */ /* 0x000fe4000d000000 */
[----:B------:R-:W-:-:S04]  /*2a10*/  USEL UR4, UR43, UR4, !UP0 ;  /* 0x000000042b047287 */ /* 0x000fc8000c000000 */
[----:B------:R-:W-:Y:S02]  /*2a20*/  UIADD3 UR6, UPT, UPT, UR5, -UR4, URZ ;  /* 0x8000000405067290 */ /* 0x000fe4000fffe0ff */
[----:B------:R-:W-:Y:S02]  /*2a30*/  UIADD3 UR4, UPT, UPT, -UR5, UR4, URZ ;  /* 0x0000000405047290 */ /* 0x000fe4000fffe1ff */
[----:B------:R-:W-:Y:S02]  /*2a40*/  UIMAD UR43, UR6, UR10, UR43 ;  /* 0x0000000a062b72a4 */ /* 0x000fe4000f8e022b */
[----:B------:R-:W-:-:S12]  /*2a50*/  UIMAD UR46, UR4, UR12, UR46 ;  /* 0x0000000c042e72a4 */ /* 0x000fd8000f8e022e */
.L_x_45:
[----:B------:R-:W-:Y:S01]  /*2a60*/  VIADD R11, R11, 0x1 ;  /* 0x000000010b0b7836 */ /* 0x000fe20000000000 */
[----:B------:R-:W-:Y:S02]  /*2a70*/  R2UR UR5, R56 ;  /* 0x00000000380572ca */ /* 0x000fe400000e0000 */
[----:B------:R-:W-:Y:S02]  /*2a80*/  R2UR UR4, R55 ;  /* 0x00000000370472ca */ /* 0x000fe400000e0000 */
[C---:B------:R-:W-:Y:S02]  /*2a90*/  ISETP.NE.AND P0, PT, R11.reuse, 0x2, PT ;  /* 0x000000020b00780c */ /* 0x040fe40003f05270 */
[----:B------:R-:W-:Y:S02]  /*2aa0*/  PLOP3.LUT P2, PT, PT, PT, PT, 0x80, 0x8 ;  /* 0x000000000008781c */ /* 0x000fe40003f4f070 */
[----:B-1----:R-:W-:Y:S02]  /*2ab0*/  SEL R0, RZ, 0x1, P0 ;  /* 0x00000001ff007807 */ /* 0x002fe40000000000 */
[----:B------:R-:W-:-:S02]  /*2ac0*/  SEL R11, R11, RZ, P0 ;  /* 0x000000ff0b0b7207 */ /* 0x000fc40000000000 */
[----:B------:R-:W-:Y:S01]  /*2ad0*/  LOP3.LUT R10, R10, R0, RZ, 0x3c, !PT ;  /* 0x000000000a0a7212 */ /* 0x000fe200078e3cff */
[----:B------:R-:W-:Y:S02]  /*2ae0*/  UIADD3 UR25, UPT, UPT, UR46, UR5, URZ ;  /* 0x000000052e197290 */ /* 0x000fe4000fffe0ff */
[----:B------:R-:W-:Y:S01]  /*2af0*/  UIADD3 UR26, UPT, UPT, UR43, UR4, URZ ;  /* 0x000000042b1a7290 */ /* 0x000fe2000fffe0ff */
[----:B------:R-:W-:Y:S11]  /*2b00*/  BRA.U UP1, `(.L_x_46) ;  /* 0xffffffed01987547 */ /* 0x000ff6000b83ffff */
[----:B------:R-:W-:Y:S01]  /*2b10*/  UIADD3 UR21, UPT, UPT, UR21, 0x28, URZ ;  /* 0x0000002815157890 */ /* 0x000fe2000fffe0ff */
[----:B------:R-:W-:-:S03]  /*2b20*/  SHF.L.U32 R2, R12, 0x1f, RZ ;  /* 0x0000001f0c027819 */ /* 0x000fc600000006ff */
[----:B------:R-:W-:-:S09]  /*2b30*/  ULEA UR4, UR22, UR21, 0x3 ;  /* 0x0000001516047291 */ /* 0x000fd2000f8e18ff */
[----:B------:R-:W1:Y:S02]  /*2b40*/  SYNCS.PHASECHK.TRANS64.TRYWAIT P0, [UR4], R2 ;  /* 0x00000002ff0075a7 */ /* 0x000e640008001104 */
[----:B-1----:R-:W-:Y:S05]  /*2b50*/  @!P0 BRA `(.L_x_47) ;  /* 0x0000005400048947 */ /* 0x002fea0003800000 */
.L_x_132:
[----:B------:R-:W-:-:S04]  /*2b60*/  UIADD3 UR4, UPT, UPT, UR22, 0x1, URZ ;  /* 0x0000000116047890 */ /* 0x000fc8000fffe0ff */
[----:B------:R-:W-:-:S04]  /*2b70*/  UISETP.NE.AND UP0, UPT, UR4, 0x5, UPT ;  /* 0x000000050400788c */ /* 0x000fc8000bf05270 */
[----:B------:R-:W-:Y:S02]  /*2b80*/  USEL UR6, URZ, 0x1, UP0 ;  /* 0x00000001ff067887 */ /* 0x000fe40008000000 */
[----:B------:R-:W-:-:S04]  /*2b90*/  USEL UR4, UR4, URZ, UP0 ;  /* 0x000000ff04047287 */ /* 0x000fc80008000000 */
[----:B------:R-:W-:Y:S01]  /*2ba0*/  ULEA UR5, UR4, UR21, 0x3 ;  /* 0x0000001504057291 */ /* 0x000fe2000f8e18ff */
[----:B-1----:R-:W-:-:S04]  /*2bb0*/  LOP3.LUT R2, R12, UR6, RZ, 0x3c, !PT ;  /* 0x000000060c027c12 */ /* 0x002fc8000f8e3cff */
[----:B------:R-:W-:-:S04]  /*2bc0*/  SHF.L.U32 R3, R2, 0x1f, RZ ;  /* 0x0000001f02037819 */ /* 0x000fc800000006ff */
[----:B------:R-:W1:Y:S02]  /*2bd0*/  SYNCS.PHASECHK.TRANS64.TRYWAIT P0, [UR5], R3 ;  /* 0x00000003ff0075a7 */ /* 0x000e640008001105 */
[----:B-1----:R-:W-:Y:S05]  /*2be0*/  @!P0 BRA `(.L_x_48) ;  /* 0x0000005000f88947 */ /* 0x002fea0003800000 */
.L_x_134:
[----:B------:R-:W-:-:S04]  /*2bf0*/  UIADD3 UR4, UPT, UPT, UR4, 0x1, URZ ;  /* 0x0000000104047890 */ /* 0x000fc8000fffe0ff */
[----:B------:R-:W-:-:S04]  /*2c00*/  UISETP.NE.AND UP0, UPT, UR4, 0x5, UPT ;  /* 0x000000050400788c */ /* 0x000fc8000bf05270 */
[----:B------:R-:W-:Y:S02]  /*2c10*/  USEL UR6, URZ, 0x1, UP0 ;  /* 0x00000001ff067887 */ /* 0x000fe40008000000 */
[----:B------:R-:W-:-:S04]  /*2c20*/  USEL UR4, UR4, URZ, UP0 ;  /* 0x000000ff04047287 */ /* 0x000fc80008000000 */
[----:B------:R-:W-:Y:S01]  /*2c30*/  ULEA UR5, UR4, UR21, 0x3 ;  /* 0x0000001504057291 */ /* 0x000fe2000f8e18ff */
[----:B------:R-:W-:-:S04]  /*2c40*/  LOP3.LUT R2, R2, UR6, RZ, 0x3c, !PT ;  /* 0x0000000602027c12 */ /* 0x000fc8000f8e3cff */
[----:B-1----:R-:W-:-:S04]  /*2c50*/  SHF.L.U32 R3, R2, 0x1f, RZ ;  /* 0x0000001f02037819 */ /* 0x002fc800000006ff */
[----:B------:R-:W1:Y:S02]  /*2c60*/  SYNCS.PHASECHK.TRANS64.TRYWAIT P0, [UR5], R3 ;  /* 0x00000003ff0075a7 */ /* 0x000e640008001105 */
[----:B-1----:R-:W-:Y:S05]  /*2c70*/  @!P0 BRA `(.L_x_49) ;  /* 0x0000005000ec8947 */ /* 0x002fea0003800000 */
.L_x_136:
        /* <DEDUP_REMOVED lines=9> */
.L_x_138:
[----:B------:R-:W-:-:S04]  /*2d10*/  UIADD3 UR4, UPT, UPT, UR4, 0x1, URZ ;  /* 0x0000000104047890 */ /* 0x000fc8000fffe0ff */
[----:B------:R-:W-:-:S04]  /*2d20*/  UISETP.NE.AND UP0, UPT, UR4, 0x5, UPT ;  /* 0x000000050400788c */ /* 0x000fc8000bf05270 */
[----:B------:R-:W-:Y:S02]  /*2d30*/  USEL UR5, URZ, 0x1, UP0 ;  /* 0x00000001ff057887 */ /* 0x000fe40008000000 */
[----:B------:R-:W-:-:S04]  /*2d40*/  USEL UR4, UR4, URZ, UP0 ;  /* 0x000000ff04047287 */ /* 0x000fc80008000000 */
[----:B------:R-:W-:Y:S01]  /*2d50*/  ULEA UR4, UR4, UR21, 0x3 ;  /* 0x0000001504047291 */ /* 0x000fe2000f8e18ff */
[----:B------:R-:W-:-:S04]  /*2d60*/  LOP3.LUT R2, R2, UR5, RZ, 0x3c, !PT ;  /* 0x0000000502027c12 */ /* 0x000fc8000f8e3cff */
[----:B------:R-:W-:Y:S01]  /*2d70*/  SHF.L.U32 R2, R2, 0x1f, RZ ;  /* 0x0000001f02027819 */ /* 0x000fe200000006ff */
[----:B-1----:R-:W-:-:S07]  /*2d80*/  IMAD.U32 R0, RZ, RZ, UR4 ;  /* 0x00000004ff007e24 */ /* 0x002fce000f8e00ff */
.L_x_51:
[----:B-1----:R1:W2:Y:S02]  /*2d90*/  SYNCS.PHASECHK.TRANS64.TRYWAIT P0, [R0+URZ], R2 ;  /* 0x00000002000075a7 */ /* 0x0022a400080011ff */
[----:B--2---:R-:W-:Y:S05]  /*2da0*/  @!P0 NANOSLEEP.SYNCS 0x989680 ;  /* 0x009896800000895d */ /* 0x004fea0003900000 */
[----:B------:R-:W2:Y:S02]  /*2db0*/  @!P0 SYNCS.PHASECHK.TRANS64 P0, [R0+URZ], R2 ;  /* 0x00000002000085a7 */ /* 0x000ea400080010ff */
[----:B--2---:R-:W-:Y:S05]  /*2dc0*/  @P0 EXIT ;  /* 0x000000000000094d */ /* 0x004fea0003800000 */
[----:B------:R-:W-:Y:S05]  /*2dd0*/  BRA `(.L_x_51) ;  /* 0xfffffffc00ec7947 */ /* 0x000fea000383ffff */
.L_x_22:
[----:B------:R-:W-:-:S04]  /*2de0*/  UISETP.NE.AND UP0, UPT, UR54, URZ, UPT ;  /* 0x000000ff3600728c */ /* 0x000fc8000bf05270 */
[----:B------:R-:W-:-:S09]  /*2df0*/  UISETP.NE.OR UP0, UPT, UR22, 0x1, UP0 ;  /* 0x000000011600788c */ /* 0x000fd20008705670 */
[----:B------:R-:W-:Y:S05]  /*2e00*/  BRA.U UP0, `(.L_x_52) ;  /* 0x0000000500487547 */ /* 0x000fea000b800000 */
[----:B------:R-:W-:Y:S01]  /*2e10*/  ISETP.GE.U32.AND P2, PT, R0, 0x4, PT ;  /* 0x000000040000780c */ /* 0x000fe20003f46070 */
[----:B------:R-:W-:Y:S01]  /*2e20*/  IMAD.MOV.U32 R12, RZ, RZ, 0x1 ;  /* 0x00000001ff0c7424 */ /* 0x000fe200078e00ff */
[----:B------:R-:W-:Y:S02]  /*2e30*/  CS2R R10, SRZ ;  /* 0x00000000000a7805 */ /* 0x000fe4000001ff00 */
[----:B------:R-:W-:Y:S01]  /*2e40*/  CS2R R8, SRZ ;  /* 0x0000000000087805 */ /* 0x000fe2000001ff00 */
[----:B------:R-:W-:Y:S01]  /*2e50*/  UMOV UR6, 0x400 ;  /* 0x0000040000067882 */ /* 0x000fe20000000000 */
[----:B------:R-:W-:Y:S01]  /*2e60*/  UMOV UR5, URZ ;  /* 0x000000ff00057c82 */ /* 0x000fe20008000000 */
[----:B------:R-:W-:-:S12]  /*2e70*/  ULEA UR6, UR54, UR6, 0x18 ;  /* 0x0000000636067291 */ /* 0x000fd8000f8ec0ff */
.L_x_56:
[----:B------:R-:W-:Y:S02]  /*2e80*/  LEA R2, R8, UR6, 0x3 ;  /* 0x0000000608027c11 */ /* 0x000fe4000f8e18ff */
[----:B------:R-:W-:-:S03]  /*2e90*/  SHF.L.U32 R4, R9, 0x1f, RZ ;  /* 0x0000001f09047819 */ /* 0x000fc600000006ff */
[----:B------:R-:W-:Y:S01]  /*2ea0*/  VIADD R5, R2, 0x100 ;  /* 0x0000010002057836 */ /* 0x000fe20000000000 */
[----:B------:R-:W2:Y:S02]  /*2eb0*/  SYNCS.PHASECHK.TRANS64.TRYWAIT P0, [R2+URZ+0xf0], R4 ;  /* 0x0000f004020075a7 */ /* 0x000ea400080011ff */
[----:B--2---:R-:W-:Y:S05]  /*2ec0*/  @!P0 BRA `(.L_x_53) ;  /* 0x0000005000888947 */ /* 0x004fea0003800000 */
.L_x_139:
[----:B------:R-:W-:Y:S01]  /*2ed0*/  ULEA UR4, UR5, UR6, 0x3 ;  /* 0x0000000605047291 */ /* 0x000fe2000f8e18ff */
[----:B--2---:R-:W-:Y:S01]  /*2ee0*/  PRMT R2, RZ, 0x654, R5 ;  /* 0x00000654ff027816 */ /* 0x004fe20000000005 */
[----:B------:R-:W-:Y:S01]  /*2ef0*/  @!P2 IMAD.MOV.U32 R4, RZ, RZ, 0x10 ;  /* 0x00000010ff04a424 */ /* 0x000fe200078e00ff */
[----:B------:R-:W-:Y:S01]  /*2f00*/  SHF.L.U32 R5, R12, 0x1f, RZ ;  /* 0x0000001f0c057819 */ /* 0x000fe200000006ff */
[----:B------:R-:W-:Y:S01]  /*2f10*/  UIADD3 UR7, UPT, UPT, UR4, 0x90, URZ ;  /* 0x0000009004077890 */ /* 0x000fe2000fffe0ff */
[----:B------:R2:W-:Y:S05]  /*2f20*/  SYNCS.ARRIVE.TRANS64.RED.A1T0 RZ, [R2+URZ], RZ ;  /* 0x000000ff02ff79a7 */ /* 0x0005ea00081004ff */
[----:B------:R-:W-:Y:S01]  /*2f30*/  IMAD.U32 R6, RZ, RZ, UR7 ;  /* 0x00000007ff067e24 */ /* 0x000fe2000f8e00ff */
[----:B------:R-:W3:Y:S04]  /*2f40*/  SYNCS.PHASECHK.TRANS64.TRYWAIT P0, [UR4+0xa0], R5 ;  /* 0x0000a005ff0075a7 */ /* 0x000ee80008001104 */
[----:B------:R-:W-:Y:S01]  /*2f50*/  PRMT R6, R0, 0x654, R6 ;  /* 0x0000065400067816 */ /* 0x000fe20000000006 */
[----:B--23--:R-:W-:Y:S06]  /*2f60*/  @!P0 BRA `(.L_x_54) ;  /* 0x0000005000748947 */ /* 0x00cfec0003800000 */
.L_x_141:
[----:B------:R-:W-:Y:S01]  /*2f70*/  ULEA UR8, UR5, UR6, 0x4 ;  /* 0x0000000605087291 */ /* 0x000fe2000f8e20ff */
[----:B------:R-:W-:Y:S01]  /*2f80*/  SEL R3, R6, R3, !P2 ;  /* 0x0000000306037207 */ /* 0x000fe20005000000 */
[----:B------:R-:W-:Y:S01]  /*2f90*/  UIADD3 UR9, UPT, UPT, UR4, 0x90, URZ ;  /* 0x0000009004097890 */ /* 0x000fe2000fffe0ff */
[----:B--2---:R-:W-:Y:S01]  /*2fa0*/  LEA R2, R11, UR6, 0x3 ;  /* 0x000000060b027c11 */ /* 0x004fe2000f8e18ff */
[----:B------:R-:W-:Y:S01]  /*2fb0*/  UIADD3 UR8, UPT, UPT, UR8, 0x120, URZ ;  /* 0x0000012008087890 */ /* 0x000fe2000fffe0ff */
[----:B------:R2:W-:Y:S01]  /*2fc0*/  @!P2 SYNCS.ARRIVE.TRANS64.RED RZ, [R3+URZ], R4 ;  /* 0x0000000403ffa9a7 */ /* 0x0005e200080004ff */
[----:B------:R-:W-:Y:S01]  /*2fd0*/  UIADD3 UR4, UPT, UPT, UR5, 0x1, URZ ;  /* 0x0000000105047890 */ /* 0x000fe2000fffe0ff */
[----:B------:R-:W-:-:S03]  /*2fe0*/  VIADD R8, R8, 0x1 ;  /* 0x0000000108087836 */ /* 0x000fc60000000000 */
[----:B------:R-:W-:Y:S02]  /*2ff0*/  UISETP.NE.AND UP0, UPT, UR4, 0x2, UPT ;  /* 0x000000020400788c */ /* 0x000fe4000bf05270 */
[----:B------:R-:W-:Y:S01]  /*3000*/  ISETP.NE.AND P0, PT, R8, 0x2, PT ;  /* 0x000000020800780c */ /* 0x000fe20003f05270 */
[----:B------:R-:W-:Y:S06]  /*3010*/  UGETNEXTWORKID.BROADCAST [UR8], [UR9] ;  /* 0x00000000080073ca */ /* 0x000fec0008000100 */
[----:B------:R-:W-:Y:S02]  /*3020*/  USEL UR7, URZ, 0x1, UP0 ;  /* 0x00000001ff077887 */ /* 0x000fe40008000000 */
[----:B------:R-:W-:-:S04]  /*3030*/  USEL UR5, UR4, URZ, UP0 ;  /* 0x000000ff04057287 */ /* 0x000fc80008000000 */
[----:B------:R-:W-:Y:S02]  /*3040*/  LOP3.LUT R12, R12, UR7, RZ, 0x3c, !PT ;  /* 0x000000070c0c7c12 */ /* 0x000fe4000f8e3cff */
[----:B--2---:R-:W-:-:S04]  /*3050*/  SHF.L.U32 R4, R10, 0x1f, RZ ;  /* 0x0000001f0a047819 */ /* 0x004fc800000006ff */
[----:B------:R-:W2:Y:S02]  /*3060*/  SYNCS.PHASECHK.TRANS64.TRYWAIT P1, [R2+URZ+0x90], R4 ;  /* 0x00009004020075a7 */ /* 0x000ea400080211ff */
[----:B--2---:R-:W-:Y:S05]  /*3070*/  @!P1 BRA `(.L_x_55) ;  /* 0x0000005000489947 */ /* 0x004fea0003800000 */
.L_x_142:
[C---:B--2---:R-:W-:Y:S01]  /*3080*/  LEA R4, R11.reuse, UR6, 0x4 ;  /* 0x000000060b047c11 */ /* 0x044fe2000f8e20ff */
[----:B------:R-:W-:Y:S01]  /*3090*/  VIADD R2, R2, 0xa0 ;  /* 0x000000a002027836 */ /* 0x000fe20000000000 */
[----:B------:R-:W-:Y:S01]  /*30a0*/  SEL R8, R8, RZ, P0 ;  /* 0x000000ff08087207 */ /* 0x000fe20000000000 */
[----:B------:R-:W-:-:S03]  /*30b0*/  VIADD R11, R11, 0x1 ;  /* 0x000000010b0b7836 */ /* 0x000fc60000000000 */
[----:B------:R-:W2:Y:S01]  /*30c0*/  LDS.128 R4, [R4+0x120] ;  /* 0x0001200004047984 */ /* 0x000ea20000000c00 */
[----:B------:R-:W-:Y:S02]  /*30d0*/  PRMT R2, RZ, 0x654, R2 ;  /* 0x00000654ff027816 */ /* 0x000fe40000000002 */
[C---:B------:R-:W-:Y:S01]  /*30e0*/  ISETP.NE.AND P1, PT, R11.reuse, 0x2, PT ;  /* 0x000000020b00780c */ /* 0x040fe20003f25270 */
[----:B------:R-:W-:Y:S01]  /*30f0*/  @!PT LDS RZ, [RZ] ;  /* 0x00000000fffff984 */ /* 0x000fe20000000800 */
[----:B------:R-:W-:Y:S01]  /*3100*/  @!PT LDS RZ, [RZ] ;  /* 0x00000000fffff984 */ /* 0x000fe20000000800 */
[----:B------:R-:W-:Y:S01]  /*3110*/  @!PT LDS RZ, [RZ] ;  /* 0x00000000fffff984 */ /* 0x000fe20000000800 */
[----:B------:R-:W-:Y:S01]  /*3120*/  @!PT LDS RZ, [RZ] ;  /* 0x00000000fffff984 */ /* 0x000fe20000000800 */
[----:B------:R3:W-:Y:S06]  /*3130*/  MEMBAR.ALL.CTA ;  /* 0x0000000000007992 */ /* 0x0007ec0000008000 */
[----:B---3--:R-:W3:Y:S01]  /*3140*/  FENCE.VIEW.ASYNC.S ;  /* 0x00000000000073c6 */ /* 0x008ee20000000000 */
[----:B------:R-:W-:Y:S01]  /*3150*/  SEL R11, R11, RZ, P1 ;  /* 0x000000ff0b0b7207 */ /* 0x000fe20000800000 */
[----:B---3--:R3:W-:Y:S01]  /*3160*/  SYNCS.ARRIVE.TRANS64.RED.A1T0 RZ, [R2+URZ], RZ ;  /* 0x000000ff02ff79a7 */ /* 0x0087e200081004ff */
[----:B--2---:R-:W-:-:S02]  /*3170*/  LOP3.LUT P3, RZ, R6, 0x1, RZ, 0xc0, !PT ;  /* 0x0000000106ff7812 */ /* 0x004fc4000786c0ff */
[----:B------:R-:W-:-:S04]  /*3180*/  SEL R4, RZ, 0x1, P1 ;  /* 0x00000001ff047807 */ /* 0x000fc80000800000 */
[----:B------:R-:W-:Y:S02]  /*3190*/  LOP3.LUT R10, R10, R4, RZ, 0x3c, !PT ;  /* 0x000000040a0a7212 */ /* 0x000fe400078e3cff */
[----:B---3--:R-:W-:-:S04]  /*31a0*/  SEL R2, RZ, 0x1, P0 ;  /* 0x00000001ff027807 */ /* 0x008fc80000000000 */
[----:B------:R-:W-:Y:S01]  /*31b0*/  LOP3.LUT R9, R9, R2, RZ, 0x3c, !PT ;  /* 0x0000000209097212 */ /* 0x000fe200078e3cff */
[----:B------:R-:W-:Y:S06]  /*31c0*/  @P3 BRA `(.L_x_56) ;  /* 0xfffffffc002c3947 */ /* 0x000fec000383ffff */
[----:B------:R-:W-:Y:S01]  /*31d0*/  ULEA UR4, UR5, UR6, 0x3 ;  /* 0x0000000605047291 */ /* 0x000fe2000f8e18ff */
[----:B------:R-:W-:-:S08]  /*31e0*/  SHF.L.U32 R2, R12, 0x1f, RZ ;  /* 0x0000001f0c027819 */ /* 0x000fd000000006ff */
[----:B------:R-:W2:Y:S02]  /*31f0*/  SYNCS.PHASECHK.TRANS64 P0, [UR4+0xa0], R2 ;  /* 0x0000a002ff0075a7 */ /* 0x000ea40008001004 */
[----:B--2---:R-:W-:Y:S05]  /*3200*/  @P0 BRA `(.L_x_57) ;  /* 0x0000000000080947 */ /* 0x004fea0003800000 */
[----:B------:R-:W2:Y:S02]  /*3210*/  SYNCS.PHASECHK.TRANS64.TRYWAIT P0, [UR4+0xa0], R2 ;  /* 0x0000a002ff0075a7 */ /* 0x000ea40008001104 */
[----:B--2---:R-:W-:Y:S05]  /*3220*/  @!P0 BRA `(.L_x_58) ;  /* 0x0000004c00f08947 */ /* 0x004fea0003800000 */
.L_x_57:
[----:B------:R-:W-:-:S04]  /*3230*/  UIADD3 UR7, UPT, UPT, UR5, 0x1, URZ ;  /* 0x0000000105077890 */ /* 0x000fc8000fffe0ff */
[----:B------:R-:W-:-:S04]  /*3240*/  UISETP.NE.AND UP0, UPT, UR7, 0x2, UPT ;  /* 0x000000020700788c */ /* 0x000fc8000bf05270 */
[----:B------:R-:W-:Y:S02]  /*3250*/  USEL UR8, URZ, 0x1, UP0 ;  /* 0x00000001ff087887 */ /* 0x000fe40008000000 */
[----:B------:R-:W-:-:S04]  /*3260*/  USEL UR7, UR7, URZ, UP0 ;  /* 0x000000ff07077287 */ /* 0x000fc80008000000 */
[----:B------:R-:W-:Y:S01]  /*3270*/  ULEA UR7, UR7, UR6, 0x3 ;  /* 0x0000000607077291 */ /* 0x000fe2000f8e18ff */
[----:B--2---:R-:W-:-:S04]  /*3280*/  LOP3.LUT R2, R12, UR8, RZ, 0x3c, !PT ;  /* 0x000000080c027c12 */ /* 0x004fc8000f8e3cff */
[----:B------:R-:W-:-:S04]  /*3290*/  SHF.L.U32 R0, R2, 0x1f, RZ ;  /* 0x0000001f02007819 */ /* 0x000fc800000006ff */
[----:B------:R-:W2:Y:S02]  /*32a0*/  SYNCS.PHASECHK.TRANS64 P0, [UR7+0xa0], R0 ;  /* 0x0000a000ff0075a7 */ /* 0x000ea40008001007 */
[----:B-12---:R-:W-:Y:S05]  /*32b0*/  @P0 EXIT ;  /* 0x000000000000094d */ /* 0x006fea0003800000 */
[----:B------:R-:W-:Y:S02]  /*32c0*/  SHF.L.U32 R2, R2, 0x1f, RZ ;  /* 0x0000001f02027819 */ /* 0x000fe400000006ff */
[----:B------:R-:W-:-:S07]  /*32d0*/  MOV R0, UR7 ;  /* 0x0000000700007c02 */ /* 0x000fce0008000f00 */
.L_x_59:
[----:B-1----:R1:W2:Y:S02]  /*32e0*/  SYNCS.PHASECHK.TRANS64.TRYWAIT P0, [R0+URZ+0xa0], R2 ;  /* 0x0000a002000075a7 */ /* 0x0022a400080011ff */
[----:B--2---:R-:W-:Y:S05]  /*32f0*/  @!P0 NANOSLEEP.SYNCS 0x989680 ;  /* 0x009896800000895d */ /* 0x004fea0003900000 */
[----:B------:R-:W2:Y:S02]  /*3300*/  @!P0 SYNCS.PHASECHK.TRANS64 P0, [R0+URZ+0xa0], R2 ;  /* 0x0000a002000085a7 */ /* 0x000ea400080010ff */
[----:B--2---:R-:W-:Y:S05]  /*3310*/  @P0 EXIT ;  /* 0x000000000000094d */ /* 0x004fea0003800000 */
[----:B------:R-:W-:Y:S05]  /*3320*/  BRA `(.L_x_59) ;  /* 0xfffffffc00ec7947 */ /* 0x000fea000383ffff */
.L_x_52:
[----:B------:R-:W-:Y:S05]  /*3330*/  BRA.U UP4, `(.L_x_60) ;  /* 0x0000001104447547 */ /* 0x000fea000b800000 */
[----:B------:R-:W-:Y:S01]  /*3340*/  UMOV UR4, 0x40 ;  /* 0x0000004000047882 */ /* 0x000fe20000000000 */
[----:B------:R-:W-:Y:S01]  /*3350*/  NOP ;  /* 0x0000000000007918 */ /* 0x000fe20000000000 */
[----:B------:R-:W-:Y:S01]  /*3360*/  ULEA UR5, UR54, UR4, 0x18 ;  /* 0x0000000436057291 */ /* 0x000fe2000f8ec0ff */
[----:B------:R-:W-:Y:S02]  /*3370*/  UMOV UR6, 0x400 ;  /* 0x0000040000067882 */ /* 0x000fe40000000000 */
[----:B------:R-:W-:-:S06]  /*3380*/  ULEA UR6, UR54, UR6, 0x18 ;  /* 0x0000000636067291 */ /* 0x000fcc000f8ec0ff */
[----:B------:R-:W2:Y:S02]  /*3390*/  LDS.U8 R0, [UR5+0x1c] ;  /* 0x00001c05ff007984 */ /* 0x000ea40008000000 */
[----:B--2---:R-:W-:-:S13]  /*33a0*/  ISETP.NE.AND P0, PT, R0, RZ, PT ;  /* 0x000000ff0000720c */ /* 0x004fda0003f05270 */
[----:B------:R-:W-:Y:S05]  /*33b0*/  @P0 BRA `(.L_x_61) ;  /* 0x0000000000580947 */ /* 0x000fea0003800000 */
[----:B------:R-:W-:-:S13]  /*33c0*/  ELECT P0, URZ, PT ;  /* 0x0000000000ff782f */ /* 0x000fda0003800000 */
[----:B------:R-:W-:Y:S05]  /*33d0*/  @!P0 BRA `(.L_x_62) ;  /* 0x0000000000608947 */ /* 0x000fea0003800000 */
[----:B------:R-:W-:Y:S01]  /*33e0*/  UMOV UR4, 0x10 ;  /* 0x0000001000047882 */ /* 0x000fe20000000000 */
[----:B------:R-:W-:Y:S01]  /*33f0*/  HFMA2 R0, -RZ, RZ, 0, 5.9604644775390625e-08 ;  /* 0x00000001ff007431 */ /* 0x000fe200000001ff */
[----:B------:R-:W-:-:S03]  /*3400*/  MOV R3, 0xffff ;  /* 0x0000ffff00037802 */ /* 0x000fc60000000f00 */
[----:B------:R-:W-:Y:S04]  /*3410*/  DEPBAR.LE SB2, 0x36 ;  /* 0x0000ad800000791a */ /* 0x000fe80000000000 */
[----:B------:R-:W2:Y:S02]  /*3420*/  UTCATOMSWS.FIND_AND_SET.ALIGN UP0, UR4, UR4 ;  /* 0x00000004000475e3 */ /* 0x000ea40008000800 */
[----:B--2---:R-:W-:Y:S01]  /*3430*/  MOV R4, UR4 ;  /* 0x0000000400047c02 */ /* 0x004fe20008000f00 */
[----:B------:R-:W-:Y:S06]  /*3440*/  BRA.U UP0, `(.L_x_63) ;  /* 0x0000000100187547 */ /* 0x000fec000b800000 */
.L_x_64:
[----:B------:R-:W-:Y:S05]  /*3450*/  NANOSLEEP 0x64 ;  /* 0x000000640000795d */ /* 0x000fea0003800000 */
[----:B------:R-:W-:-:S05]  /*3460*/  UMOV UR4, 0x10 ;  /* 0x0000001000047882 */ /* 0x000fca0000000000 */
[----:B------:R-:W-:Y:S04]  /*3470*/  DEPBAR.LE SB2, 0x36 ;  /* 0x0000ad800000791a */ /* 0x000fe80000000000 */
[----:B------:R-:W2:Y:S02]  /*3480*/  UTCATOMSWS.FIND_AND_SET.ALIGN UP0, UR4, UR4 ;  /* 0x00000004000475e3 */ /* 0x000ea40008000800 */
[----:B--2---:R-:W-:Y:S01]  /*3490*/  MOV R4, UR4 ;  /* 0x0000000400047c02 */ /* 0x004fe20008000f00 */
[----:B------:R-:W-:Y:S05]  /*34a0*/  BRA.U !UP0, `(.L_x_64) ;  /* 0xfffffffd08e87547 */ /* 0x000fea000b83ffff */
.L_x_63:
[-C--:B------:R-:W-:Y:S02]  /*34b0*/  SHF.L.U32 R3, R3, R4.reuse, RZ ;  /* 0x0000000403037219 */ /* 0x080fe400000006ff */
[----:B------:R-:W-:Y:S01]  /*34c0*/  SHF.L.U32 R0, R0, R4, RZ ;  /* 0x0000000400007219 */ /* 0x000fe200000006ff */
[----:B------:R-:W-:Y:S02]  /*34d0*/  IMAD.SHL.U32 R4, R4, 0x20, RZ ;  /* 0x0000002004047824 */ /* 0x000fe400078e00ff */
[----:B------:R2:W-:Y:S04]  /*34e0*/  ATOMS.OR RZ, [UR5+0x14], R3 ;  /* 0x00001403ffff798c */ /* 0x0005e8000b000005 */
[----:B------:R2:W-:Y:S04]  /*34f0*/  ATOMS.OR RZ, [UR5+0x18], R0 ;  /* 0x00001800ffff798c */ /* 0x0005e8000b000005 */
[----:B------:R2:W-:Y:S01]  /*3500*/  STS [UR6+0x140], R4 ;  /* 0x00014004ff007988 */ /* 0x0005e20008000806 */
[----:B------:R-:W-:Y:S05]  /*3510*/  BRA `(.L_x_62) ;  /* 0x0000000000107947 */ /* 0x000fea0003800000 */
.L_x_61:
[----:B------:R-:W-:Y:S02]  /*3520*/  MOV R0, 0xffffffff ;  /* 0xffffffff00007802 */ /* 0x000fe40000000f00 */
[----:B------:R-:W-:-:S03]  /*3530*/  MOV R4, 0x3560 ;  /* 0x0000356000047802 */ /* 0x000fc60000000f00 */
[----:B------:R2:W-:Y:S04]  /*3540*/  STS [UR6+0x140], R0 ;  /* 0x00014000ff007988 */ /* 0x0005e80008000806 */
[----:B-12--5:R-:W-:Y:S05]  /*3550*/  CALL.REL.NOINC `($__internal_1_$__cuda_sm10x_tcgen05_guardrail_trap_phase_invalid_during_alloc) ;  /* 0x0000005000c87944 */ /* 0x026fea0003c00000 */
.L_x_62:
[----:B------:R-:W-:Y:S05]  /*3560*/  WARPSYNC.ALL ;  /* 0x0000000000007948 */ /* 0x000fea0003800000 */
[----:B------:R-:W3:Y:S01]  /*3570*/  S2UR UR4, SR_CgaCtaId ;  /* 0x00000000000479c3 */ /* 0x000ee20000008800 */
[----:B------:R-:W-:Y:S01]  /*3580*/  UMOV UR41, 0x400 ;  /* 0x0000040000297882 */ /* 0x000fe20000000000 */
[----:B------:R-:W-:-:S06]  /*3590*/  NOP ;  /* 0x0000000000007918 */ /* 0x000fcc0000000000 */
[----:B------:R-:W-:Y:S06]  /*35a0*/  BAR.ARV 0x6, 0xa0 ;  /* 0x0182800000007b1d */ /* 0x000fec0000002000 */
[----:B------:R-:W4:Y:S01]  /*35b0*/  LDCU UR6, c[0x0][0x38c] ;  /* 0x00007180ff0677ac */ /* 0x000f220008000800 */
[----:B------:R-:W-:Y:S01]  /*35c0*/  LOP3.LUT R2, R2, 0xffff, RZ, 0xc0, !PT ;  /* 0x0000ffff02027812 */ /* 0x000fe200078ec0ff */
[----:B------:R-:W-:Y:S01]  /*35d0*/  IMAD.MOV.U32 R11, RZ, RZ, 0x1 ;  /* 0x00000001ff0b7424 */ /* 0x000fe200078e00ff */
[----:B------:R-:W-:Y:S01]  /*35e0*/  CS2R R8, SRZ ;  /* 0x0000000000087805 */ /* 0x000fe2000001ff00 */
[----:B------:R-:W1:Y:S01]  /*35f0*/  LDCU UR7, c[0x0][0x38c] ;  /* 0x00007180ff0777ac */ /* 0x000e620008000800 */
[----:B------:R-:W-:Y:S01]  /*3600*/  R2UR UR42, R2 ;  /* 0x00000000022a72ca */ /* 0x000fe200000e0000 */
[----:B------:R-:W-:Y:S01]  /*3610*/  IMAD.MOV.U32 R10, RZ, RZ, RZ ;  /* 0x000000ffff0a7224 */ /* 0x000fe200078e00ff */
[----:B------:R-:W-:Y:S01]  /*3620*/  UMOV UR45, URZ ;  /* 0x000000ff002d7c82 */ /* 0x000fe20008000000 */
[----:B------:R-:W-:Y:S01]  /*3630*/  UMOV UR39, URZ ;  /* 0x000000ff00277c82 */ /* 0x000fe20008000000 */
[----:B---3--:R-:W-:Y:S01]  /*3640*/  ULEA UR41, UR4, UR41, 0x18 ;  /* 0x0000002904297291 */ /* 0x008fe2000f8ec0ff */
[----:B------:R-:W-:Y:S01]  /*3650*/  UMOV UR62, 0x0 ;  /* 0x00000000003e7882 */ /* 0x000fe20000000000 */
[----:B------:R-:W-:-:S02]  /*3660*/  UMOV UR63, 0x4100910 ;  /* 0x04100910003f7882 */ /* 0x000fc40000000000 */
[----:B------:R-:W-:Y:S02]  /*3670*/  UIADD3 UR5, UPT, UPT, UR41, 0x6800, URZ ;  /* 0x0000680029057890 */ /* 0x000fe4000fffe0ff */
[----:B------:R-:W-:Y:S02]  /*3680*/  UIADD3 UR4, UPT, UPT, UR41, 0x1a800, URZ ;  /* 0x0001a80029047890 */ /* 0x000fe4000fffe0ff */
[----:B----4-:R-:W-:Y:S01]  /*3690*/  UIADD3 UR6, UPT, UPT, UR6, 0x3f, URZ ;  /* 0x0000003f06067890 */ /* 0x010fe2000fffe0ff */
[----:B--2---:R-:W2:Y:S01]  /*36a0*/  LDS R0, [UR41+0x140] ;  /* 0x00014029ff007984 */ /* 0x004ea20008000800 */
[----:B------:R-:W-:Y:S02]  /*36b0*/  USHF.R.U32.HI UR5, URZ, 0x4, UR5 ;  /* 0x00000004ff057899 */ /* 0x000fe40008011605 */
[----:B------:R-:W-:Y:S02]  /*36c0*/  USHF.R.S32.HI UR47, URZ, 0x1f, UR6 ;  /* 0x0000001fff2f7899 */ /* 0x000fe40008011406 */
[----:B------:R-:W-:-:S02]  /*36d0*/  USHF.R.U32.HI UR4, URZ, 0x4, UR4 ;  /* 0x00000004ff047899 */ /* 0x000fc40008011604 */
[----:B------:R-:W-:Y:S02]  /*36e0*/  ULEA.HI UR47, UR47, UR6, URZ, 0x6 ;  /* 0x000000062f2f7291 */ /* 0x000fe4000f8f30ff */
[----:B------:R-:W-:Y:S02]  /*36f0*/  ULOP3.LUT UR5, UR5, 0x3fff, URZ, 0xc0, !UPT ;  /* 0x00003fff05057892 */ /* 0x000fe4000f8ec0ff */
[----:B------:R-:W-:Y:S02]  /*3700*/  USHF.R.S32.HI UR47, URZ, 0x6, UR47 ;  /* 0x00000006ff2f7899 */ /* 0x000fe4000801142f */
[----:B------:R-:W-:Y:S02]  /*3710*/  ULOP3.LUT UR4, UR4, 0x3fff, URZ, 0xc0, !UPT ;  /* 0x00003fff04047892 */ /* 0x000fe4000f8ec0ff */
[----:B------:R-:W-:Y:S01]  /*3720*/  UISETP.LT.AND UP0, UPT, UR47, 0x1, UPT ;  /* 0x000000012f00788c */ /* 0x000fe2000bf01270 */
[----:B------:R-:W-:Y:S01]  /*3730*/  UMOV UR60, 0x0 ;  /* 0x00000000003c7882 */ /* 0x000fe20000000000 */
[----:B------:R-:W-:-:S02]  /*3740*/  UMOV UR61, 0x4100910 ;  /* 0x04100910003d7882 */ /* 0x000fc40000000000 */
[----:B------:R-:W-:Y:S01]  /*3750*/  USEL UR64, UR47, 0x1, !UP0 ;  /* 0x000000012f407887 */ /* 0x000fe2000c000000 */
[----:B------:R-:W-:Y:S01]  /*3760*/  UMOV UR58, 0x0 ;  /* 0x00000000003a7882 */ /* 0x000fe20000000000 */
[----:B------:R-:W-:Y:S01]  /*3770*/  UMOV UR59, 0x4100910 ;  /* 0x04100910003b7882 */ /* 0x000fe20000000000 */
[----:B------:R-:W-:Y:S01]  /*3780*/  UMOV UR56, 0x0 ;  /* 0x0000000000387882 */ /* 0x000fe20000000000 */
[----:B------:R-:W-:Y:S01]  /*3790*/  UMOV UR57, 0x4100910 ;  /* 0x0410091000397882 */ /* 0x000fe20000000000 */
[----:B------:R-:W-:Y:S01]  /*37a0*/  UMOV UR54, 0x0 ;  /* 0x0000000000367882 */ /* 0x000fe20000000000 */
[----:B------:R-:W-:Y:S01]  /*37b0*/  UMOV UR55, 0x4100910 ;  /* 0x0410091000377882 */ /* 0x000fe20000000000 */
[----:B------:R-:W-:Y:S01]  /*37c0*/  UMOV UR52, 0x0 ;  /* 0x0000000000347882 */ /* 0x000fe20000000000 */
[----:B------:R-:W-:Y:S01]  /*37d0*/  UMOV UR53, 0x4100910 ;  /* 0x0410091000357882 */ /* 0x000fe20000000000 */
[----:B------:R-:W-:Y:S02]  /*37e0*/  ULOP3.LUT UR43, UR5, 0x10000, URZ, 0xfc, !UPT ;  /* 0x00010000052b7892 */ /* 0x000fe4000f8efcff */
[----:B------:R-:W-:-:S02]  /*37f0*/  ULOP3.LUT UR44, UR4, 0x10000, URZ, 0xfc, !UPT ;  /* 0x00010000042c7892 */ /* 0x000fc4000f8efcff */
[----:B------:R-:W-:Y:S02]  /*3800*/  UIADD3 UR64, UPT, UPT, -UR64, URZ, URZ ;  /* 0x000000ff40407290 */ /* 0x000fe4000fffe1ff */
[----:B-1----:R-:W-:Y:S01]  /*3810*/  UISETP.GE.AND UP4, UPT, UR7, 0x1, UPT ;  /* 0x000000010700788c */ /* 0x002fe2000bf86270 */
[----:B------:R-:W-:Y:S01]  /*3820*/  UMOV UR50, 0x0 ;  /* 0x0000000000327882 */ /* 0x000fe20000000000 */
[----:B------:R-:W-:Y:S01]  /*3830*/  UMOV UR51, 0x4100910 ;  /* 0x0410091000337882 */ /* 0x000fe20000000000 */
[----:B------:R-:W-:Y:S01]  /*3840*/  UMOV UR48, 0x0 ;  /* 0x0000000000307882 */ /* 0x000fe20000000000 */
[----:B--2---:R-:W-:Y:S01]  /*3850*/  R2UR UR65, R0 ;  /* 0x00000000004172ca */ /* 0x004fe200000e0000 */
[----:B------:R-:W-:-:S14]  /*3860*/  UMOV UR49, 0x4100910 ;  /* 0x0410091000317882 */ /* 0x000fdc0000000000 */
.L_x_71:
[----:B------:R-:W-:Y:S02]  /*3870*/  LEA R0, R10, UR41, 0x3 ;  /* 0x000000290a007c11 */ /* 0x000fe4000f8e18ff */
[----:B------:R-:W-:Y:S02]  /*3880*/  SHF.L.U32 R2, R9, 0x1f, RZ ;  /* 0x0000001f09027819 */ /* 0x000fe400000006ff */
[----:B------:R-:W-:Y:S01]  /*3890*/  PLOP3.LUT P0, PT, PT, PT, UP4, 0x80, 0x8 ;  /* 0x000000000008781c */ /* 0x000fe20003f0f048 */
[----:B------:R-:W-:Y:S01]  /*38a0*/  VIADD R3, R0, 0xa0 ;  /* 0x000000a000037836 */ /* 0x000fe20000000000 */
[----:B-1----:R-:W1:Y:S02]  /*38b0*/  SYNCS.PHASECHK.TRANS64.TRYWAIT P1, [R0+URZ+0x90], R2 ;  /* 0x00009002000075a7 */ /* 0x002e6400080211ff */
[----:B-1-3--:R-:W-:Y:S09]  /*38c0*/  @!P1 BRA `(.L_x_65) ;  /* 0x0000004800609947 */ /* 0x00aff20003800000 */
.L_x_144:
[----:B------:R-:W-:Y:S01]  /*38d0*/  LEA R4, R10, UR41, 0x4 ;  /* 0x000000290a047c11 */ /* 0x000fe2000f8e20ff */
[----:B------:R-:W-:Y:S01]  /*38e0*/  @UP4 ULEA UR4, UR39, UR41, 0x3 ;  /* 0x0000002927044291 */ /* 0x000fe2000f8e18ff */
[----:B------:R-:W-:Y:S01]  /*38f0*/  PLOP3.LUT P2, PT, PT, PT, PT, 0x80, 0x8 ;  /* 0x000000000008781c */ /* 0x000fe20003f4f070 */
[----:B------:R-:W-:Y:S01]  /*3900*/  ULEA UR46, UR45, UR41, 0x3 ;  /* 0x000000292d2e7291 */ /* 0x000fe2000f8e18ff */
[----:B------:R-:W-:Y:S02]  /*3910*/  PRMT R3, RZ, 0x654, R3 ;  /* 0x00000654ff037816 */ /* 0x000fe40000000003 */
[----:B------:R-:W2:Y:S01]  /*3920*/  LDS.128 R4, [R4+0x120] ;  /* 0x0001200004047984 */ /* 0x000ea20000000c00 */
[----:B-1----:R-:W-:Y:S02]  /*3930*/  @P0 SHF.L.U32 R2, R8, 0x1f, RZ ;  /* 0x0000001f08020819 */ /* 0x002fe400000006ff */
[----:B------:R-:W-:Y:S01]  /*3940*/  SHF.L.U32 R0, R11, 0x1f, RZ ;  /* 0x0000001f0b007819 */ /* 0x000fe200000006ff */
[----:B------:R-:W-:Y:S01]  /*3950*/  @!PT LDS RZ, [RZ] ;  /* 0x00000000fffff984 */ /* 0x000fe20000000800 */
[----:B------:R-:W-:Y:S01]  /*3960*/  @!PT LDS RZ, [RZ] ;  /* 0x00000000fffff984 */ /* 0x000fe20000000800 */
[----:B------:R-:W-:Y:S01]  /*3970*/  @!PT LDS RZ, [RZ] ;  /* 0x00000000fffff984 */ /* 0x000fe20000000800 */
[----:B------:R-:W-:Y:S01]  /*3980*/  @!PT LDS RZ, [RZ] ;  /* 0x00000000fffff984 */ /* 0x000fe20000000800 */
[----:B------:R1:W-:Y:S06]  /*3990*/  MEMBAR.ALL.CTA ;  /* 0x0000000000007992 */ /* 0x0003ec0000008000 */
[----:B-1----:R-:W1:Y:S02]  /*39a0*/  FENCE.VIEW.ASYNC.S ;  /* 0x00000000000073c6 */ /* 0x002e640000000000 */
[----:B-1----:R1:W-:Y:S01]  /*39b0*/  SYNCS.ARRIVE.TRANS64.RED.A1T0 RZ, [R3+URZ], RZ ;  /* 0x000000ff03ff79a7 */ /* 0x0023e200081004ff */
[----:B------:R1:W3:Y:S01]  /*39c0*/  @P0 SYNCS.PHASECHK.TRANS64.TRYWAIT P2, [UR4], R2 ;  /* 0x00000002ff0005a7 */ /* 0x0002e20008041104 */
[----:B------:R-:W-:Y:S01]  /*39d0*/  ULEA.HI UR4, UR45, UR45, URZ, 0x1 ;  /* 0x0000002d2d047291 */ /* 0x000fe2000f8f08ff */
[----:B--2---:R-:W-:-:S03]  /*39e0*/  LOP3.LUT P1, RZ, R6, 0x1, RZ, 0xc0, !PT ;  /* 0x0000000106ff7812 */ /* 0x004fc6000782c0ff */
[----:B------:R-:W-:Y:S02]  /*39f0*/  USHF.L.U32 UR5, UR4, 0x5, URZ ;  /* 0x0000000504057899 */ /* 0x000fe400080006ff */
[----:B------:R-:W-:Y:S02]  /*3a00*/  ULOP3.LUT UR36, UR4, 0xffe, URZ, 0xc0, !UPT ;  /* 0x00000ffe04247892 */ /* 0x000fe4000f8ec0ff */
[----:B------:R-:W-:Y:S02]  /*3a10*/  ULOP3.LUT UR4, UR5, 0xffffffc0, URZ, 0xc0, !UPT ;  /* 0xffffffc005047892 */ /* 0x000fe4000f8ec0ff */
[----:B------:R-:W-:Y:S02]  /*3a20*/  UIADD3 UR36, UPT, UPT, -UR36, UR45, URZ ;  /* 0x0000002d24247290 */ /* 0x000fe4000fffe1ff */
[----:B------:R-:W-:Y:S01]  /*3a30*/  UIADD3 UR4, UPT, UPT, UR65, UR4, URZ ;  /* 0x0000000441047290 */ /* 0x000fe2000fffe0ff */
[----:B------:R-:W2:Y:S03]  /*3a40*/  SYNCS.PHASECHK.TRANS64.TRYWAIT P0, [UR46+0xd0], R0 ;  /* 0x0000d000ff0075a7 */ /* 0x000ea6000800112e */
[----:B------:R-:W-:Y:S01]  /*3a50*/  ULEA UR36, UR36, UR4, 0x14 ;  /* 0x0000000424247291 */ /* 0x000fe2000f8ea0ff */
[----:B-123--:R-:W-:Y:S11]  /*3a60*/  @!P0 BRA `(.L_x_66) ;  /* 0x00000048000c8947 */ /* 0x00eff60003800000 */
.L_x_146:
[----:B------:R-:W-:Y:S01]  /*3a70*/  IADD3 R10, PT, PT, R10, 0x1, RZ ;  /* 0x000000010a0a7810 */ /* 0x000fe20007ffe0ff */
[----:B------:R-:W-:Y:S06]  /*3a80*/  BRA.U !UP4, `(.L_x_67) ;  /* 0x000000050c107547 */ /* 0x000fec000b800000 */
[----:B------:R-:W-:Y:S01]  /*3a90*/  UPLOP3.LUT UP2, UPT, UPT, UPT, UPT, 0x40, 0x4 ;  /* 0x000000000004789c */ /* 0x000fe20003f4e870 */
[----:B------:R-:W-:Y:S01]  /*3aa0*/  UMOV UR38, UR64 ;  /* 0x0000004000267c82 */ /* 0x000fe20008000000 */
[----:B------:R-:W-:Y:S01]  /*3ab0*/  UMOV UR37, UR47 ;  /* 0x0000002f00257c82 */ /* 0x000fe20008000000 */
[----:B------:R-:W-:-:S08]  /*3ac0*/  UMOV UR5, UR39 ;  /* 0x0000002700057c82 */ /* 0x000fd00008000000 */
.L_x_70:
[----:B------:R-:W-:Y:S02]  /*3ad0*/  UIADD3 UR38, UPT, UPT, UR38, 0x1, URZ ;  /* 0x0000000126267890 */ /* 0x000fe4000fffe0ff */
[----:B------:R-:W-:Y:S02]  /*3ae0*/  ULEA UR7, UR5, UR41, 0x3 ;  /* 0x0000002905077291 */ /* 0x000fe4000f8e18ff */
[----:B------:R-:W-:Y:S01]  /*3af0*/  UISETP.NE.AND UP3, UPT, UR38, URZ, UPT ;  /* 0x000000ff2600728c */ /* 0x000fe2000bf65270 */
[----:B--23--:R-:W-:Y:S10]  /*3b00*/  @P2 BRA `(.L_x_68) ;  /* 0x00000000000c2947 */ /* 0x00cff40003800000 */
[----:B-1----:R-:W-:Y:S04]  /*3b10*/  SHF.L.U32 R2, R8, 0x1f, RZ ;  /* 0x0000001f08027819 */ /* 0x002fe800000006ff */
[----:B------:R-:W1:Y:S02]  /*3b20*/  SYNCS.PHASECHK.TRANS64.TRYWAIT P0, [UR7], R2 ;  /* 0x00000002ff0075a7 */ /* 0x000e640008001107 */
[----:B-1----:R-:W-:Y:S05]  /*3b30*/  @!P0 BRA `(.L_x_69) ;  /* 0x0000004400f08947 */ /* 0x002fea0003800000 */
.L_x_68:
[----:B------:R-:W-:Y:S01]  /*3b40*/  UISETP.NE.AND UP0, UPT, UR37, 0x1, UPT ;  /* 0x000000012500788c */ /* 0x000fe2000bf05270 */
[----:B------:R-:W-:Y:S01]  /*3b50*/  PLOP3.LUT P2, PT, PT, PT, PT, 0x80, 0x8 ;  /* 0x000000000008781c */ /* 0x000fe20003f4f070 */
[----:B------:R-:W-:Y:S02]  /*3b60*/  UIADD3 UR4, UPT, UPT, UR5, 0x1, URZ ;  /* 0x0000000105047890 */ /* 0x000fe4000fffe0ff */
[----:B------:R-:W-:Y:S02]  /*3b70*/  UIADD3 UR40, UPT, UPT, UR7, 0x28, URZ ;  /* 0x0000002807287890 */ /* 0x000fe4000fffe0ff */
[----:B------:R-:W-:Y:S01]  /*3b80*/  UISETP.NE.AND UP1, UPT, UR4, 0x5, UPT ;  /* 0x000000050400788c */ /* 0x000fe2000bf25270 */
[----:B------:R-:W-:Y:S01]  /*3b90*/  PLOP3.LUT P0, PT, PT, PT, UP0, 0x80, 0x8 ;  /* 0x000000000008781c */ /* 0x000fe20003f0f008 */
[----:B------:R-:W-:Y:S02]  /*3ba0*/  UIADD3 UR37, UPT, UPT, UR37, -0x1, URZ ;  /* 0xffffffff25257890 */ /* 0x000fe4000fffe0ff */
[----:B------:R-:W-:Y:S02]  /*3bb0*/  USEL UR6, URZ, 0x1, UP1 ;  /* 0x00000001ff067887 */ /* 0x000fe40008800000 */
[----:B------:R-:W-:Y:S01]  /*3bc0*/  USEL UR39, UR4, URZ, UP1 ;  /* 0x000000ff04277287 */ /* 0x000fe20008800000 */
[----:B------:R-:W-:Y:S01]  /*3bd0*/  UMOV UR7, 0x40004040 ;  /* 0x4000404000077882 */ /* 0x000fe20000000000 */
[----:B------:R-:W-:Y:S02]  /*3be0*/  UMOV UR35, 0x40004040 ;  /* 0x4000404000237882 */ /* 0x000fe40000000000 */
[----:B------:R-:W-:Y:S01]  /*3bf0*/  @UP0 ULEA UR4, UR39, UR41, 0x3 ;  /* 0x0000002927040291 */ /* 0x000fe2000f8e18ff */
[----:B------:R-:W-:Y:S01]  /*3c00*/  LOP3.LUT R8, R8, UR6, RZ, 0x3c, !PT ;  /* 0x0000000608087c12 */ /* 0x000fe2000f8e3cff */
[----:B------:R-:W-:Y:S01]  /*3c10*/  ULEA UR6, UR5, UR44, 0xa ;  /* 0x0000002c05067291 */ /* 0x000fe2000f8e50ff */
[----:B------:R-:W-:Y:S02]  /*3c20*/  UMOV UR33, 0x40004040 ;  /* 0x4000404000217882 */ /* 0x000fe40000000000 */
[----:B-1----:R-:W-:Y:S01]  /*3c30*/  @P0 SHF.L.U32 R0, R8, 0x1f, RZ ;  /* 0x0000001f08000819 */ /* 0x002fe200000006ff */
[----:B------:R-:W-:Y:S02]  /*3c40*/  UIADD3 UR34, UPT, UPT, UR6, 0x2, URZ ;  /* 0x0000000206227890 */ /* 0x000fe4000fffe0ff */
[----:B------:R-:W-:Y:S01]  /*3c50*/  UIADD3 UR30, UPT, UPT, UR6, 0x4, URZ ;  /* 0x00000004061e7890 */ /* 0x000fe2000fffe0ff */
[----:B------:R2:W3:Y:S01]  /*3c60*/  @P0 SYNCS.PHASECHK.TRANS64.TRYWAIT P2, [UR4], R0 ;  /* 0x00000000ff0005a7 */ /* 0x0004e20008041104 */
[----:B------:R-:W-:Y:S02]  /*3c70*/  ULEA UR4, UR5, UR43, 0xa ;  /* 0x0000002b05047291 */ /* 0x000fe4000f8e50ff */
[----:B------:R-:W-:Y:S02]  /*3c80*/  UIADD3 UR26, UPT, UPT, UR6, 0x6, URZ ;  /* 0x00000006061a7890 */ /* 0x000fe4000fffe0ff */
        /* <DEDUP_REMOVED lines=10> */
[----:B------:R-:W-:Y:S01]  /*3d30*/  UIADD3 UR8, UPT, UPT, UR4, 0x206, URZ ;  /* 0x0000020604087890 */ /* 0x000fe2000fffe0ff */
[----:B------:R-:W-:Y:S01]  /*3d40*/  UMOV UR5, 0x40004040 ;  /* 0x4000404000057882 */ /* 0x000fe20000000000 */
[----:B------:R-:W-:Y:S01]  /*3d50*/  UMOV UR31, 0x40004040 ;  /* 0x40004040001f7882 */ /* 0x000fe20000000000 */
[----:B------:R1:W-:Y:S01]  /*3d60*/  UTCHMMA gdesc[UR4], gdesc[UR6], tmem[UR36], tmem[UR62], idesc[UR63], UP2 ;  /* 0x00ff3e06040075ea */ /* 0x0003e20009000024 */
[----:B------:R-:W-:Y:S01]  /*3d70*/  UPLOP3.LUT UP2, UPT, UPT, UPT, UPT, 0x80, 0x8 ;  /* 0x000000000008789c */ /* 0x000fe20003f4f070 */
[----:B------:R2:W-:Y:S01]  /*3d80*/  UTCHMMA gdesc[UR32], gdesc[UR34], tmem[UR36], tmem[UR60], idesc[UR61], UPT ;  /* 0x00ff3c22200075ea */ /* 0x0005e2000b800024 */
[----:B------:R-:W-:Y:S01]  /*3d90*/  UMOV UR29, 0x40004040 ;  /* 0x40004040001d7882 */ /* 0x000fe20000000000 */
[----:B------:R-:W-:Y:S01]  /*3da0*/  UMOV UR27, 0x40004040 ;  /* 0x40004040001b7882 */ /* 0x000fe20000000000 */
        /* <DEDUP_REMOVED lines=12> */
[----:B------:R-:W-:Y:S01]  /*3e70*/  UMOV UR9, 0x40004040 ;  /* 0x4000404000097882 */ /* 0x000fe20000000000 */
[----:B------:R2:W-:Y:S01]  /*3e80*/  UTCHMMA gdesc[UR12], gdesc[UR14], tmem[UR36], tmem[UR50], idesc[UR51], UPT ;  /* 0x00ff320e0c0075ea */ /* 0x0005e2000b800024 */
[----:B------:R2:W-:Y:S01]  /*3e90*/  UTCHMMA gdesc[UR8], gdesc[UR10], tmem[UR36], tmem[UR48], idesc[UR49], UPT ;  /* 0x00ff300a080075ea */ /* 0x0005e2000b800024 */
[----:B------:R2:W-:Y:S01]  /*3ea0*/  UTCBAR.MULTICAST [UR40], URZ, UR42 ;  /* 0x000000ff280073e9 */ /* 0x0005e2000800082a */
[----:B-1----:R-:W-:Y:S01]  /*3eb0*/  UMOV UR5, UR39 ;  /* 0x0000002700057c82 */ /* 0x002fe20008000000 */
[----:B------:R-:W-:Y:S05]  /*3ec0*/  BRA.U UP3, `(.L_x_70) ;  /* 0xfffffffd03007547 */ /* 0x000fea000b83ffff */
.L_x_67:
[----:B------:R-:W-:Y:S01]  /*3ed0*/  UIADD3 UR4, UPT, UPT, UR45, 0x1, URZ ;  /* 0x000000012d047890 */ /* 0x000fe2000fffe0ff */
[C---:B------:R-:W-:Y:S01]  /*3ee0*/  ISETP.NE.AND P0, PT, R10.reuse, 0x2, PT ;  /* 0x000000020a00780c */ /* 0x040fe20003f05270 */
[----:B------:R-:W-:Y:S02]  /*3ef0*/  UIADD3 UR5, UPT, UPT, UR46, 0xb0, URZ ;  /* 0x000000b02e057890 */ /* 0x000fe4000fffe0ff */
[----:B------:R-:W-:Y:S01]  /*3f00*/  UISETP.NE.AND UP0, UPT, UR4, 0x4, UPT ;  /* 0x000000040400788c */ /* 0x000fe2000bf05270 */
[----:B-12---:R-:W-:Y:S02]  /*3f10*/  SEL R0, RZ, 0x1, P0 ;  /* 0x00000001ff007807 */ /* 0x006fe40000000000 */
[----:B------:R-:W-:Y:S01]  /*3f20*/  SEL R10, R10, RZ, P0 ;  /* 0x000000ff0a0a7207 */ /* 0x000fe20000000000 */
[----:B------:R-:W-:Y:S01]  /*3f30*/  USEL UR6, URZ, 0x1, UP0 ;  /* 0x00000001ff067887 */ /* 0x000fe20008000000 */
[----:B------:R-:W-:Y:S01]  /*3f40*/  LOP3.LUT R9, R9, R0, RZ, 0x3c, !PT ;  /* 0x0000000009097212 */ /* 0x000fe200078e3cff */
[----:B------:R-:W-:Y:S01]  /*3f50*/  USEL UR45, UR4, URZ, UP0 ;  /* 0x000000ff042d7287 */ /* 0x000fe20008000000 */
[----:B------:R1:W-:Y:S03]  /*3f60*/  UTCBAR [UR5], URZ ;  /* 0x000000ff050073e9 */ /* 0x0003e600080000ff */
[----:B------:R-:W-:Y:S01]  /*3f70*/  LOP3.LUT R11, R11, UR6, RZ, 0x3c, !PT ;  /* 0x000000060b0b7c12 */ /* 0x000fe2000f8e3cff */
[----:B------:R-:W-:Y:S07]  /*3f80*/  @P1 BRA `(.L_x_71) ;  /* 0xfffffff800381947 */ /* 0x000fee000383ffff */
[----:B------:R-:W2:Y:S01]  /*3f90*/  S2UR UR8, SR_CgaCtaId ;  /* 0x00000000000879c3 */ /* 0x000ea20000008800 */
[----:B------:R-:W-:Y:S01]  /*3fa0*/  ELECT P0, URZ, PT ;  /* 0x0000000000ff782f */ /* 0x000fe20003800000 */
[----:B------:R-:W-:Y:S01]  /*3fb0*/  IMAD.MOV.U32 R0, RZ, RZ, 0x1 ;  /* 0x00000001ff007424 */ /* 0x000fe200078e00ff */
[----:B------:R-:W-:Y:S01]  /*3fc0*/  UIADD3 UR41, UPT, UPT, UR41, 0xd0, URZ ;  /* 0x000000d029297890 */ /* 0x000fe2000fffe0ff */
[----:B------:R-:W-:Y:S01]  /*3fd0*/  SHF.L.U32 R2, R11, 0x1f, RZ ;  /* 0x0000001f0b027819 */ /* 0x000fe200000006ff */
[----:B------:R-:W-:-:S03]  /*3fe0*/  UMOV UR4, 0x40 ;  /* 0x0000004000047882 */ /* 0x000fc60000000000 */
[----:B------:R-:W-:Y:S01]  /*3ff0*/  UVIRTCOUNT.DEALLOC.SMPOOL 0x80 ;  /* 0x000000800000784c */ /* 0x000fe20000000000 */
[----:B--2---:R-:W-:Y:S02]  /*4000*/  ULEA UR8, UR8, UR4, 0x18 ;  /* 0x0000000408087291 */ /* 0x004fe4000f8ec0ff */
[----:B------:R-:W-:-:S07]  /*4010*/  ULEA UR4, UR45, UR41, 0x3 ;  /* 0x000000292d047291 */ /* 0x000fce000f8e18ff */
[----:B------:R2:W-:Y:S02]  /*4020*/  @P0 STS.U8 [UR8+0x1c], R0 ;  /* 0x00001c00ff000988 */ /* 0x0005e40008000008 */
[----:B------:R-:W4:Y:S02]  /*4030*/  SYNCS.PHASECHK.TRANS64.TRYWAIT P0, [UR4], R2 ;  /* 0x00000002ff0075a7 */ /* 0x000f240008001104 */
[----:B--2-4-:R-:W-:Y:S05]  /*4040*/  @!P0 BRA `(.L_x_72) ;  /* 0x0000004000c48947 */ /* 0x014fea0003800000 */
.L_x_149:
[----:B------:R-:W-:-:S04]  /*4050*/  UIADD3 UR4, UPT, UPT, UR45, 0x1, URZ ;  /* 0x000000012d047890 */ /* 0x000fc8000fffe0ff */
[----:B------:R-:W-:-:S04]  /*4060*/  UISETP.NE.AND UP0, UPT, UR4, 0x4, UPT ;  /* 0x000000040400788c */ /* 0x000fc8000bf05270 */
[----:B------:R-:W-:Y:S02]  /*4070*/  USEL UR6, URZ, 0x1, UP0 ;  /* 0x00000001ff067887 */ /* 0x000fe40008000000 */
[----:B------:R-:W-:-:S04]  /*4080*/  USEL UR4, UR4, URZ, UP0 ;  /* 0x000000ff04047287 */ /* 0x000fc80008000000 */
[----:B-1----:R-:W-:Y:S01]  /*4090*/  ULEA UR5, UR4, UR41, 0x3 ;  /* 0x0000002904057291 */ /* 0x002fe2000f8e18ff */
[----:B--2---:R-:W-:-:S04]  /*40a0*/  LOP3.LUT R2, R11, UR6, RZ, 0x3c, !PT ;  /* 0x000000060b027c12 */ /* 0x004fc8000f8e3cff */
[----:B------:R-:W-:-:S04]  /*40b0*/  SHF.L.U32 R3, R2, 0x1f, RZ ;  /* 0x0000001f02037819 */ /* 0x000fc800000006ff */
[----:B------:R-:W1:Y:S02]  /*40c0*/  SYNCS.PHASECHK.TRANS64.TRYWAIT P0, [UR5], R3 ;  /* 0x00000003ff0075a7 */ /* 0x000e640008001105 */
[----:B-1----:R-:W-:Y:S05]  /*40d0*/  @!P0 BRA `(.L_x_73) ;  /* 0x0000004000b88947 */ /* 0x002fea0003800000 */
.L_x_151:
        /* <DEDUP_REMOVED lines=9> */
.L_x_153:
[----:B------:R-:W-:-:S04]  /*4170*/  UIADD3 UR4, UPT, UPT, UR4, 0x1, URZ ;  /* 0x0000000104047890 */ /* 0x000fc8000fffe0ff */
[----:B------:R-:W-:-:S04]  /*4180*/  UISETP.NE.AND UP0, UPT, UR4, 0x4, UPT ;  /* 0x000000040400788c */ /* 0x000fc8000bf05270 */
[----:B------:R-:W-:Y:S02]  /*4190*/  USEL UR5, URZ, 0x1, UP0 ;  /* 0x00000001ff057887 */ /* 0x000fe40008000000 */
[----:B------:R-:W-:-:S04]  /*41a0*/  USEL UR4, UR4, URZ, UP0 ;  /* 0x000000ff04047287 */ /* 0x000fc80008000000 */
[----:B------:R-:W-:Y:S01]  /*41b0*/  ULEA UR4, UR4, UR41, 0x3 ;  /* 0x0000002904047291 */ /* 0x000fe2000f8e18ff */
[----:B------:R-:W-:-:S04]  /*41c0*/  LOP3.LUT R2, R2, UR5, RZ, 0x3c, !PT ;  /* 0x0000000502027c12 */ /* 0x000fc8000f8e3cff */
[----:B------:R-:W-:-:S04]  /*41d0*/  SHF.L.U32 R2, R2, 0x1f, RZ ;  /* 0x0000001f02027819 */ /* 0x000fc800000006ff */
[----:B------:R-:W2:Y:S02]  /*41e0*/  SYNCS.PHASECHK.TRANS64.TRYWAIT P0, [UR4], R2 ;  /* 0x00000002ff0075a7 */ /* 0x000ea40008001104 */
[----:B--2---:R-:W-:Y:S05]  /*41f0*/  @!P0 BRA `(.L_x_75) ;  /* 0x0000004000a08947 */ /* 0x004fea0003800000 */
.L_x_155:
[----:B------:R-:W-:Y:S01]  /*4200*/  NOP ;  /* 0x0000000000007918 */ /* 0x000fe20000000000 */
[----:B-1----:R-:W1:Y:S01]  /*4210*/  LDS R0, [UR8+0x14] ;  /* 0x00001408ff007984 */ /* 0x002e620008000800 */
[----:B------:R-:W-:Y:S01]  /*4220*/  ULOP3.LUT UR4, UR65, 0xffff, URZ, 0xc0, !UPT ;  /* 0x0000ffff41047892 */ /* 0x000fe2000f8ec0ff */
[----:B------:R-:W-:Y:S01]  /*4230*/  UMOV UR5, 0xffff ;  /* 0x0000ffff00057882 */ /* 0x000fe20000000000 */
[----:B------:R-:W-:Y:S02]  /*4240*/  UMOV UR6, 0x1 ;  /* 0x0000000100067882 */ /* 0x000fe40000000000 */
[----:B------:R-:W-:-:S04]  /*4250*/  USHF.R.U32.HI UR4, URZ, 0x5, UR4 ;  /* 0x00000005ff047899 */ /* 0x000fc80008011604 */
[----:B------:R-:W-:Y:S02]  /*4260*/  USHF.L.U32 UR5, UR5, UR4, URZ ;  /* 0x0000000405057299 */ /* 0x000fe400080006ff */
[----:B------:R-:W-:-:S04]  /*4270*/  USHF.L.U32 UR4, UR6, UR4, URZ ;  /* 0x0000000406047299 */ /* 0x000fc800080006ff */
[----:B-1----:R-:W-:-:S04]  /*4280*/  LOP3.LUT R0, R0, UR5, RZ, 0xc0, !PT ;  /* 0x0000000500007c12 */ /* 0x002fc8000f8ec0ff */
[----:B------:R-:W-:-:S13]  /*4290*/  ISETP.NE.AND P0, PT, R0, UR5, PT ;  /* 0x0000000500007c0c */ /* 0x000fda000bf05270 */
[----:B------:R-:W-:Y:S05]  /*42a0*/  @P0 BRA `(.L_x_76) ;  /* 0x0000000000580947 */ /* 0x000fea0003800000 */
[----:B------:R-:W1:Y:S02]  /*42b0*/  LDS R0, [UR8+0x18] ;  /* 0x00001808ff007984 */ /* 0x000e640008000800 */
[----:B-1----:R-:W-:-:S04]  /*42c0*/  LOP3.LUT R0, R0, UR4, RZ, 0xc0, !PT ;  /* 0x0000000400007c12 */ /* 0x002fc8000f8ec0ff */
[----:B------:R-:W-:-:S13]  /*42d0*/  ISETP.NE.AND P0, PT, R0, UR4, PT ;  /* 0x0000000400007c0c */ /* 0x000fda000bf05270 */
[----:B------:R-:W-:Y:S05]  /*42e0*/  @P0 BRA `(.L_x_77) ;  /* 0x00000000003c0947 */ /* 0x000fea0003800000 */
[----:B------:R-:W1:Y:S01]  /*42f0*/  S2R R2, SR_LANEID ;  /* 0x0000000000027919 */ /* 0x000e620000000000 */
[----:B------:R-:W-:-:S06]  /*4300*/  ULOP3.LUT UR5, URZ, UR5, URZ, 0x33, !UPT ;  /* 0x00000005ff057292 */ /* 0x000fcc000f8e33ff */
[----:B------:R-:W-:-:S04]  /*4310*/  IMAD.U32 R0, RZ, RZ, UR5 ;  /* 0x00000005ff007e24 */ /* 0x000fc8000f8e00ff */
[----:B------:R2:W4:Y:S02]  /*4320*/  REDUX UR7, R0 ;  /* 0x00000000000773c4 */ /* 0x0005240000000000 */
[----:B------:R1:W-:Y:S01]  /*4330*/  UTCATOMSWS.AND URZ, UR5 ;  /* 0x0000000500ff79e3 */ /* 0x0003e20008000000 */
[----:B--2---:R-:W-:Y:S01]  /*4340*/  LOP3.LUT R0, RZ, UR4, RZ, 0x33, !PT ;  /* 0x00000004ff007c12 */ /* 0x004fe2000f8e33ff */
[----:B------:R-:W-:Y:S02]  /*4350*/  VOTEU.ANY UR4, UPT, PT ;  /* 0x0000000000047886 */ /* 0x000fe400038e0100 */
[----:B------:R-:W-:Y:S02]  /*4360*/  UFLO.U32 UR4, UR4 ;  /* 0x00000004000472bd */ /* 0x000fe400080e0000 */
[----:B------:R-:W2:Y:S04]  /*4370*/  REDUX UR6, R0 ;  /* 0x00000000000673c4 */ /* 0x000ea80000000000 */
[----:B-1----:R-:W-:-:S02]  /*4380*/  ISETP.EQ.U32.AND P0, PT, R2, UR4, PT ;  /* 0x0000000402007c0c */ /* 0x002fc4000bf02070 */
[----:B----4-:R-:W-:-:S11]  /*4390*/  MOV R2, UR7 ;  /* 0x0000000700027c02 */ /* 0x010fd60008000f00 */
[----:B------:R1:W-:Y:S01]  /*43a0*/  @P0 ATOMS.AND RZ, [UR8+0x14], R2 ;  /* 0x00001402ffff098c */ /* 0x0003e2000a800008 */
[----:B--2---:R-:W-:-:S05]  /*43b0*/  IMAD.U32 R0, RZ, RZ, UR6 ;  /* 0x00000006ff007e24 */ /* 0x004fca000f8e00ff */
[----:B------:R1:W-:Y:S01]  /*43c0*/  @P0 ATOMS.AND RZ, [UR8+0x18], R0 ;  /* 0x00001800ffff098c */ /* 0x0003e2000a800008 */
[----:B------:R-:W-:Y:S05]  /*43d0*/  BRA `(.L_x_78) ;  /* 0x0000000000147947 */ /* 0x000fea0003800000 */
.L_x_77:
[----:B------:R-:W-:Y:S02]  /*43e0*/  MOV R2, 0x4400 ;  /* 0x0000440000027802 */ /* 0x000fe40000000f00 */
[----:B---3-5:R-:W-:Y:S05]  /*43f0*/  CALL.REL.NOINC `($__internal_0_$__cuda_sm10x_tcgen05_guardrail_trap_col_being_dealloced_not_returned_by_alloc) ;  /* 0x0000004400147944 */ /* 0x028fea0003c00000 */
[----:B------:R-:W-:Y:S05]  /*4400*/  BRA `(.L_x_78) ;  /* 0x0000000000087947 */ /* 0x000fea0003800000 */
.L_x_76:
[----:B------:R-:W-:Y:S02]  /*4410*/  MOV R2, 0x4430 ;  /* 0x0000443000027802 */ /* 0x000fe40000000f00 */
[----:B---3-5:R-:W-:Y:S05]  /*4420*/  CALL.REL.NOINC `($__internal_2_$__cuda_sm10x_tcgen05_guardrail_trap_unallocated_columns_being_dealloced) ;  /* 0x0000004400207944 */ /* 0x028fea0003c00000 */
.L_x_78:
[----:B------:R-:W-:Y:S01]  /*4430*/  NOP ;  /* 0x0000000000007918 */ /* 0x000fe20000000000 */
[----:B------:R-:W-:Y:S05]  /*4440*/  EXIT ;  /* 0x000000000000794d */ /* 0x000fea0003800000 */
.L_x_60:
[----:B------:R-:W-:-:S09]  /*4450*/  UISETP.NE.OR UP0, UPT, UR22, 0x3, !UP3 ;  /* 0x000000031600788c */ /* 0x000fd2000df05670 */
[----:B------:R-:W-:Y:S05]  /*4460*/  BRA.U UP0, `(.L_x_79) ;  /* 0x0000000d00f07547 */ /* 0x000fea000b800000 */
[----:B------:R-:W2:Y:S01]  /*4470*/  LDCU UR33, c[0x0][0x370] ;  /* 0x00006e00ff2177ac */ /* 0x000ea20008000800 */
[----:B------:R-:W3:Y:S01]  /*4480*/  LDC.64 R16, c[0x0][0x348] ;  /* 0x0000d200ff107b82 */ /* 0x000ee20000000a00 */
[----:B------:R-:W-:Y:S02]  /*4490*/  HFMA2 R13, -RZ, RZ, 0, 0 ;  /* 0x00000000ff0d7431 */ /* 0x000fe400000001ff */
[----:B------:R-:W-:Y:S01]  /*44a0*/  IMAD.MOV.U32 R15, RZ, RZ, 0x1 ;  /* 0x00000001ff0f7424 */ /* 0x000fe200078e00ff */
[----:B------:R-:W2:Y:S01]  /*44b0*/  LDCU.128 UR28, c[0x0][0xb10] ;  /* 0x00016200ff1c77ac */ /* 0x000ea20008000c00 */
[----:B------:R-:W-:Y:S01]  /*44c0*/  IMAD.MOV.U32 R14, RZ, RZ, RZ ;  /* 0x000000ffff0e7224 */ /* 0x000fe200078e00ff */
[----:B------:R-:W-:Y:S01]  /*44d0*/  MOV R7, 0x2000 ;  /* 0x0000200000077802 */ /* 0x000fe20000000f00 */
[----:B------:R-:W4:Y:S01]  /*44e0*/  LDCU UR32, c[0x0][0x374] ;  /* 0x00006e80ff2077ac */ /* 0x000f220008000800 */
[----:B------:R-:W1:Y:S01]  /*44f0*/  LDC.64 R2, c[0x0][0x888] ;  /* 0x00022200ff027b82 */ /* 0x000e620000000a00 */
[----:B------:R-:W4:Y:S01]  /*4500*/  LDCU UR15, c[0x0][0xb0c] ;  /* 0x00016180ff0f77ac */ /* 0x000f220008000800 */
[----:B------:R-:W4:Y:S06]  /*4510*/  LDCU UR38, c[0x0][0xb20] ;  /* 0x00016400ff2677ac */ /* 0x000f2c0008000800 */
[----:B------:R-:W1:Y:S01]  /*4520*/  LDC.64 R4, c[0x0][0x890] ;  /* 0x00022400ff047b82 */ /* 0x000e620000000a00 */
[----:B------:R-:W3:Y:S01]  /*4530*/  LDCU UR4, c[0x0][0xb30] ;  /* 0x00016600ff0477ac */ /* 0x000ee20008000800 */
[----:B--2---:R-:W-:-:S02]  /*4540*/  UIMAD.WIDE.U32 UR6, UR33, UR28, URZ ;  /* 0x0000001c210672a5 */ /* 0x004fc4000f8e00ff */
[----:B----4-:R-:W-:Y:S01]  /*4550*/  UIMAD.WIDE.U32 UR8, UR32, UR31, URZ ;  /* 0x0000001f200872a5 */ /* 0x010fe2000f8e00ff */
[----:B------:R-:W-:Y:S01]  /*4560*/  UMOV UR24, 0x400 ;  /* 0x0000040000187882 */ /* 0x000fe20000000000 */
[----:B------:R-:W-:-:S03]  /*4570*/  UPLOP3.LUT UP3, UPT, UPT, UPT, UPT, 0x40, 0x4 ;  /* 0x000000000004789c */ /* 0x000fc60003f6e870 */
[----:B------:R-:W-:Y:S01]  /*4580*/  UMOV UR6, UR7 ;  /* 0x0000000700067c82 */ /* 0x000fe20008000000 */
[----:B------:R-:W-:Y:S01]  /*4590*/  UISETP.GE.AND UP0, UPT, UR42, 0x1, UPT ;  /* 0x000000012a00788c */ /* 0x000fe2000bf06270 */
[----:B------:R-:W-:Y:S01]  /*45a0*/  UMOV UR34, UR9 ;  /* 0x0000000900227c82 */ /* 0x000fe20008000000 */
[----:B------:R-:W-:Y:S01]  /*45b0*/  UISETP.NE.AND UP4, UPT, UR42, 0x1, UPT ;  /* 0x000000012a00788c */ /* 0x000fe2000bf85270 */
[----:B------:R-:W2:Y:S01]  /*45c0*/  LDCU.64 UR16, c[0x0][0xb28] ;  /* 0x00016500ff1077ac */ /* 0x000ea20008000a00 */
[----:B------:R-:W-:Y:S02]  /*45d0*/  ULEA UR24, UR54, UR24, 0x18 ;  /* 0x0000001836187291 */ /* 0x000fe4000f8ec0ff */
[----:B------:R-:W-:Y:S02]  /*45e0*/  UISETP.NE.AND UP6, UPT, UR15, 0x1, UPT ;  /* 0x000000010f00788c */ /* 0x000fe4000bfc5270 */
[----:B------:R-:W-:Y:S02]  /*45f0*/  UISETP.NE.AND UP5, UPT, UR30, 0x1, UPT ;  /* 0x000000011e00788c */ /* 0x000fe4000bfa5270 */
[----:B------:R-:W-:-:S02]  /*4600*/  USHF.R.U32.HI UR35, URZ, UR29, UR6 ;  /* 0x0000001dff237299 */ /* 0x000fc40008011606 */
[----:B------:R-:W-:Y:S02]  /*4610*/  USHF.R.U32.HI UR34, URZ, UR38, UR34 ;  /* 0x00000026ff227299 */ /* 0x000fe40008011622 */
[----:B---3--:R-:W-:Y:S01]  /*4620*/  UISETP.NE.AND UP2, UPT, UR4, 0x1, UPT ;  /* 0x000000010400788c */ /* 0x008fe2000bf45270 */
[----:B------:R-:W-:-:S10]  /*4630*/  UMOV UR12, URZ ;  /* 0x000000ff000c7c82 */ /* 0x000fd40008000000 */
.L_x_88:
[C---:B------:R-:W-:Y:S02]  /*4640*/  LEA R12, R14.reuse, UR24, 0x3 ;  /* 0x000000180e0c7c11 */ /* 0x040fe4000f8e18ff */
[----:B------:R-:W-:Y:S02]  /*4650*/  SHF.L.U32 R0, R13, 0x1f, RZ ;  /* 0x0000001f0d007819 */ /* 0x000fe400000006ff */
[----:B------:R-:W-:Y:S02]  /*4660*/  LEA R8, R14, UR24, 0x4 ;  /* 0x000000180e087c11 */ /* 0x000fe4000f8e20ff */
[----:B---3--:R-:W3:Y:S02]  /*4670*/  SYNCS.PHASECHK.TRANS64.TRYWAIT P0, [R12+URZ+0x90], R0 ;  /* 0x000090000c0075a7 */ /* 0x008ee400080011ff */
[----:B---3--:R-:W-:Y:S05]  /*4680*/  @!P0 BRA `(.L_x_80) ;  /* 0x0000003c00948947 */ /* 0x008fea0003800000 */
.L_x_156:
        /* <DEDUP_REMOVED lines=8> */
[----:B----4-:R-:W-:Y:S11]  /*4710*/  LOP3.LUT P0, RZ, R10, 0x1, RZ, 0xc0, !PT ;  /* 0x000000010aff7812 */ /* 0x010ff6000780c0ff */
[----:B------:R-:W-:Y:S02]  /*4720*/  @!UPT UIADD3 URZ, UPT, UPT, URZ, URZ, URZ ;  /* 0x000000fffffff290 */ /* 0x000fe4000fffe0ff */
[----:B-1----:R-:W-:Y:S01]  /*4730*/  VOTEU.ANY UP1, P0 ;  /* 0x0000000000ff7886 */ /* 0x002fe20000020100 */
[----:B------:R-:W-:Y:S11]  /*4740*/  PLOP3.LUT P0, PT, PT, PT, UP1, 0x80, 0x8 ;  /* 0x000000000008781c */ /* 0x000ff60003f0f018 */
[----:B------:R-:W-:Y:S02]  /*4750*/  @!UPT UIADD3 URZ, UPT, UPT, URZ, URZ, URZ ;  /* 0x000000fffffff290 */ /* 0x000fe4000fffe0ff */
[----:B---3--:R-:W-:Y:S02]  /*4760*/  @P0 SHF.R.U32.HI R0, RZ, 0x10, R9 ;  /* 0x00000010ff000819 */ /* 0x008fe40000011609 */
[----:B------:R-:W-:Y:S02]  /*4770*/  @P0 MOV R6, R8 ;  /* 0x0000000800060202 */ /* 0x000fe40000000f00 */
[----:B------:R-:W-:Y:S01]  /*4780*/  @P0 R2UR UR4, R0 ;  /* 0x00000000000402ca */ /* 0x000fe200000e0000 */
[----:B------:R-:W-:Y:S01]  /*4790*/  VIADD R0, R12, 0xa0 ;  /* 0x000000a00c007836 */ /* 0x000fe20000000000 */
[----:B------:R-:W-:Y:S02]  /*47a0*/  @P0 LOP3.LUT R8, R9, 0xffff, RZ, 0xc0, !PT ;  /* 0x0000ffff09080812 */ /* 0x000fe400078ec0ff */
[----:B------:R-:W-:Y:S02]  /*47b0*/  @P0 R2UR UR6, R6 ;  /* 0x00000000060602ca */ /* 0x000fe400000e0000 */
[----:B------:R-:W-:Y:S02]  /*47c0*/  PRMT R0, RZ, 0x654, R0 ;  /* 0x00000654ff007816 */ /* 0x000fe40000000000 */
[----:B------:R-:W-:Y:S02]  /*47d0*/  @P0 R2UR UR5, R8 ;  /* 0x00000000080502ca */ /* 0x000fe400000e0000 */
[----:B------:R1:W-:Y:S03]  /*47e0*/  SYNCS.ARRIVE.TRANS64.RED.A1T0 RZ, [R0+URZ], RZ ;  /* 0x000000ff00ff79a7 */ /* 0x0003e600081004ff */
[----:B------:R-:W-:Y:S04]  /*47f0*/  @UP1 UMOV UR27, UR4 ;  /* 0x00000004001b1c82 */ /* 0x000fe80008000000 */
[----:B------:R-:W-:Y:S04]  /*4800*/  @UP1 UMOV UR14, UR6 ;  /* 0x00000006000e1c82 */ /* 0x000fe80008000000 */
[----:B------:R-:W-:Y:S01]  /*4810*/  @UP1 UMOV UR13, UR5 ;  /* 0x00000005000d1c82 */ /* 0x000fe20008000000 */
[----:B------:R-:W-:Y:S05]  /*4820*/  BRA.U !UP0, `(.L_x_81) ;  /* 0x0000000108a47547 */ /* 0x000fea000b800000 */
[----:B------:R-:W-:Y:S02]  /*4830*/  UIMAD.WIDE.U32 UR8, UR13, UR31, URZ ;  /* 0x0000001f0d0872a5 */ /* 0x000fe4000f8e00ff */
[----:B------:R-:W-:Y:S02]  /*4840*/  UIMAD.WIDE.U32 UR10, UR14, UR28, URZ ;  /* 0x0000001c0e0a72a5 */ /* 0x000fe4000f8e00ff */
[----:B------:R-:W-:Y:S02]  /*4850*/  USEL UR4, UR32, UR34, !UP5 ;  /* 0x0000002220047287 */ /* 0x000fe4000e800000 */
[----:B------:R-:W-:Y:S02]  /*4860*/  USEL UR7, UR33, UR35, !UP6 ;  /* 0x0000002321077287 */ /* 0x000fe4000f000000 */
[----:B--2---:R-:W-:Y:S02]  /*4870*/  UIMAD.WIDE.U32 UR18, UR4, UR16, URZ ;  /* 0x00000010041272a5 */ /* 0x004fe4000f8e00ff */
[----:B------:R-:W-:Y:S01]  /*4880*/  UIMAD.WIDE.U32 UR20, UR7, UR16, URZ ;  /* 0x00000010071472a5 */ /* 0x000fe2000f8e00ff */
[----:B------:R-:W-:Y:S02]  /*4890*/  UMOV UR5, UR9 ;  /* 0x0000000900057c82 */ /* 0x000fe40008000000 */
[----:B------:R-:W-:Y:S03]  /*48a0*/  USHF.R.U32.HI UR6, URZ, UR38, UR5 ;  /* 0x00000026ff067299 */ /* 0x000fe60008011605 */
[----:B------:R-:W-:Y:S01]  /*48b0*/  UMOV UR5, UR11 ;  /* 0x0000000b00057c82 */ /* 0x000fe20008000000 */
[----:B------:R-:W-:Y:S02]  /*48c0*/  USEL UR6, UR13, UR6, !UP5 ;  /* 0x000000060d067287 */ /* 0x000fe4000e800000 */
[----:B------:R-:W-:Y:S02]  /*48d0*/  USHF.R.U32.HI UR8, URZ, UR29, UR5 ;  /* 0x0000001dff087299 */ /* 0x000fe40008011605 */
[----:B------:R-:W-:Y:S01]  /*48e0*/  UIMAD.WIDE.U32 UR10, UR6, UR16, URZ ;  /* 0x00000010060a72a5 */ /* 0x000fe2000f8e00ff */
[----:B------:R-:W-:Y:S02]  /*48f0*/  UMOV UR5, UR19 ;  /* 0x0000001300057c82 */ /* 0x000fe40008000000 */
[----:B------:R-:W-:Y:S03]  /*4900*/  @UP4 USHF.R.U32.HI UR4, URZ, UR17, UR5 ;  /* 0x00000011ff044299 */ /* 0x000fe60008011605 */
[----:B------:R-:W-:Y:S01]  /*4910*/  UMOV UR5, UR21 ;  /* 0x0000001500057c82 */ /* 0x000fe20008000000 */
[----:B------:R-:W-:Y:S02]  /*4920*/  UIMAD UR4, UR42, UR4, URZ ;  /* 0x000000042a0472a4 */ /* 0x000fe4000f8e02ff */
[----:B------:R-:W-:Y:S02]  /*4930*/  @UP4 USHF.R.U32.HI UR7, URZ, UR17, UR5 ;  /* 0x00000011ff074299 */ /* 0x000fe40008011605 */
[----:B------:R-:W-:Y:S02]  /*4940*/  USEL UR5, UR14, UR8, !UP6 ;  /* 0x000000080e057287 */ /* 0x000fe4000f000000 */
[----:B------:R-:W-:Y:S02]  /*4950*/  UIMAD UR8, UR42, UR7, URZ ;  /* 0x000000072a0872a4 */ /* 0x000fe4000f8e02ff */
[----:B------:R-:W-:Y:S03]  /*4960*/  UISETP.GE.AND UP0, UPT, UR6, UR4, UPT ;  /* 0x000000040600728c */ /* 0x000fe6000bf06270 */
[----:B------:R-:W-:Y:S01]  /*4970*/  UMOV UR4, UR11 ;  /* 0x0000000b00047c82 */ /* 0x000fe20008000000 */
[----:B------:R-:W-:Y:S02]  /*4980*/  UISETP.GE.OR UP0, UPT, UR5, UR8, UP0 ;  /* 0x000000080500728c */ /* 0x000fe40008706670 */
[----:B------:R-:W-:Y:S02]  /*4990*/  USHF.R.U32.HI UR4, URZ, UR17, UR4 ;  /* 0x00000011ff047299 */ /* 0x000fe40008011604 */
[----:B------:R-:W-:Y:S02]  /*49a0*/  UIMAD.WIDE.U32 UR8, UR5, UR16, URZ ;  /* 0x00000010050872a5 */ /* 0x000fe4000f8e00ff */
[----:B------:R-:W-:Y:S04]  /*49b0*/  USEL UR10, UR6, UR4, !UP4 ;  /* 0x00000004060a7287 */ /* 0x000fe8000e000000 */
[----:B------:R-:W-:Y:S01]  /*49c0*/  UIADD3 UR11, UPT, UPT, -UR10, URZ, URZ ;  /* 0x000000ff0a0b7290 */ /* 0x000fe2000fffe1ff */
[----:B------:R-:W-:Y:S02]  /*49d0*/  @!UP0 UMOV UR4, UR9 ;  /* 0x0000000900048c82 */ /* 0x000fe40008000000 */
[----:B------:R-:W-:Y:S02]  /*49e0*/  @!UP0 USHF.R.U32.HI UR4, URZ, UR17, UR4 ;  /* 0x00000011ff048299 */ /* 0x000fe40008011604 */
[----:B------:R-:W-:Y:S02]  /*49f0*/  UIMAD UR8, UR42, UR11, UR6 ;  /* 0x0000000b2a0872a4 */ /* 0x000fe4000f8e0206 */
[----:B------:R-:W-:Y:S04]  /*4a00*/  @!UP0 USEL UR4, UR5, UR4, !UP4 ;  /* 0x0000000405048287 */ /* 0x000fe8000e000000 */
[----:B------:R-:W-:Y:S02]  /*4a10*/  @!UP0 UIMAD UR8, UR7, UR8, UR4 ;  /* 0x00000008070882a4 */ /* 0x000fe4000f8e0204 */
[----:B------:R-:W-:Y:S02]  /*4a20*/  @!UP0 UIADD3 UR9, UPT, UPT, UR10, -UR4, URZ ;  /* 0x800000040a098290 */ /* 0x000fe4000fffe0ff */
[----:B------:R-:W-:Y:S02]  /*4a30*/  UIADD3 UR4, UPT, UPT, -UR5, URZ, URZ ;  /* 0x000000ff05047290 */ /* 0x000fe4000fffe1ff */
[----:B------:R-:W-:Y:S02]  /*4a40*/  UIADD3 UR7, UPT, UPT, -UR6, URZ, URZ ;  /* 0x000000ff06077290 */ /* 0x000fe4000fffe1ff */
[----:B------:R-:W-:Y:S02]  /*4a50*/  @!UP0 UIMAD UR6, UR9, UR42, UR5 ;  /* 0x0000002a090682a4 */ /* 0x000fe4000f8e0205 */
[----:B------:R-:W-:Y:S02]  /*4a60*/  UIMAD UR14, UR15, UR4, UR14 ;  /* 0x000000040f0e72a4 */ /* 0x000fe4000f8e020e */
[----:B------:R-:W-:Y:S01]  /*4a70*/  UIMAD UR13, UR30, UR7, UR13 ;  /* 0x000000071e0d72a4 */ /* 0x000fe2000f8e020d */
[----:B------:R-:W-:Y:S02]  /*4a80*/  @!UP0 UMOV UR5, UR8 ;  /* 0x0000000800058c82 */ /* 0x000fe40008000000 */
[----:B------:R-:W-:Y:S02]  /*4a90*/  UIMAD UR14, UR5, UR15, UR14 ;  /* 0x0000000f050e72a4 */ /* 0x000fe4000f8e020e */
[----:B------:R-:W-:Y:S11]  /*4aa0*/  UIMAD UR13, UR6, UR30, UR13 ;  /* 0x0000001e060d72a4 */ /* 0x000ff6000f8e020d */
[----:B------:R-:W-:Y:S01]  /*4ab0*/  @!UPT UIADD3 URZ, UPT, UPT, URZ, URZ, URZ ;  /* 0x000000fffffff290 */ /* 0x000fe2000fffe0ff */
.L_x_81:
[----:B------:R-:W3:Y:S01]  /*4ac0*/  @!UP2 LDCU.128 UR20, c[0x0][0xb10] ;  /* 0x00016200ff14a7ac */ /* 0x000ee20008000c00 */
[C---:B------:R-:W-:Y:S02]  /*4ad0*/  ISETP.NE.U32.AND P1, PT, R4.reuse, RZ, PT ;  /* 0x000000ff0400720c */ /* 0x040fe40003f25070 */
[----:B------:R-:W-:Y:S02]  /*4ae0*/  ISETP.NE.U32.AND P0, PT, R4, RZ, PT ;  /* 0x000000ff0400720c */ /* 0x000fe40003f05070 */
[C---:B------:R-:W-:Y:S02]  /*4af0*/  ISETP.NE.AND.EX P1, PT, R5.reuse, RZ, PT, P1 ;  /* 0x000000ff0500720c */ /* 0x040fe40003f25310 */
[----:B------:R-:W-:Y:S01]  /*4b00*/  ISETP.NE.AND.EX P0, PT, R5, RZ, PT, P0 ;  /* 0x000000ff0500720c */ /* 0x000fe20003f05300 */
[----:B------:R-:W4:Y:S01]  /*4b10*/  @!UP2 LDCU UR5, c[0x0][0xb0c] ;  /* 0x00016180ff05a7ac */ /* 0x000f220008000800 */
[----:B------:R-:W-:Y:S02]  /*4b20*/  USHF.L.U32 UR11, UR25, 0x6, URZ ;  /* 0x00000006190b7899 */ /* 0x000fe400080006ff */
[----:B------:R-:W-:Y:S02]  /*4b30*/  USHF.L.U32 UR10, UR26, 0x6, URZ ;  /* 0x000000061a0a7899 */ /* 0x000fe400080006ff */
[----:B---3--:R-:W-:Y:S07]  /*4b40*/  UIMAD.WIDE.U32 UR6, UR14, UR20, URZ ;  /* 0x000000140e0672a5 */ /* 0x008fee000f8e00ff */
[----:B------:R-:W-:Y:S01]  /*4b50*/  @!UP2 UMOV UR4, UR7 ;  /* 0x000000070004ac82 */ /* 0x000fe20008000000 */
[----:B----4-:R-:W-:Y:S02]  /*4b60*/  @!UP2 UISETP.NE.AND UP0, UPT, UR5, 0x1, UPT ;  /* 0x000000010500a88c */ /* 0x010fe4000bf05270 */
[----:B------:R-:W-:Y:S02]  /*4b70*/  @!UP2 USHF.R.U32.HI UR4, URZ, UR21, UR4 ;  /* 0x00000015ff04a299 */ /* 0x000fe40008011604 */
[----:B------:R-:W-:Y:S02]  /*4b80*/  UIMAD.WIDE.U32 UR6, UR13, UR23, URZ ;  /* 0x000000170d0672a5 */ /* 0x000fe4000f8e00ff */
[----:B------:R-:W-:Y:S02]  /*4b90*/  @!UP2 USEL UR8, UR14, UR4, !UP0 ;  /* 0x000000040e08a287 */ /* 0x000fe4000c000000 */
[----:B------:R-:W-:Y:S03]  /*4ba0*/  @!UP2 UISETP.NE.AND UP0, UPT, UR22, 0x1, UPT ;  /* 0x000000011600a88c */ /* 0x000fe6000bf05270 */
[----:B------:R-:W-:Y:S02]  /*4bb0*/  @!UP2 UMOV UR6, UR7 ;  /* 0x000000070006ac82 */ /* 0x000fe40008000000 */
[----:B------:R-:W3:Y:S02]  /*4bc0*/  @!UP2 LDCU UR4, c[0x0][0xb20] ;  /* 0x00016400ff04a7ac */ /* 0x000ee40008000800 */
[----:B---3--:R-:W-:Y:S04]  /*4bd0*/  @!UP2 USHF.R.U32.HI UR6, URZ, UR4, UR6 ;  /* 0x00000004ff06a299 */ /* 0x008fe80008011606 */
[----:B------:R-:W-:Y:S04]  /*4be0*/  @!UP2 USEL UR6, UR13, UR6, !UP0 ;  /* 0x000000060d06a287 */ /* 0x000fe8000c000000 */
[----:B------:R-:W-:Y:S02]  /*4bf0*/  @!UP2 UIADD3 UR4, UPT, UPT, -UR8, UR6, URZ ;  /* 0x000000060804a290 */ /* 0x000fe4000fffe1ff */
[----:B------:R-:W-:Y:S02]  /*4c00*/  @!UP2 UIADD3 UR6, UPT, UPT, UR8, -UR6, URZ ;  /* 0x800000060806a290 */ /* 0x000fe4000fffe0ff */
[----:B------:R-:W-:Y:S02]  /*4c10*/  @!UP2 UIMAD UR14, UR4, UR5, UR14 ;  /* 0x00000005040ea2a4 */ /* 0x000fe4000f8e020e */
[----:B------:R-:W-:Y:S01]  /*4c20*/  @!UP2 UIMAD UR13, UR6, UR22, UR13 ;  /* 0x00000016060da2a4 */ /* 0x000fe2000f8e020d */
[----:B------:R-:W-:Y:S11]  /*4c30*/  BRA.U UP3, `(.L_x_82) ;  /* 0x0000000103107547 */ /* 0x000ff6000b800000 */
[----:B------:R-:W-:Y:S04]  /*4c40*/  MOV R6, UR37 ;  /* 0x0000002500067c02 */ /* 0x000fe80008000f00 */
[----:B------:R-:W-:Y:S04]  /*4c50*/  SHF.L.U32 R6, R6, 0x1f, RZ ;  /* 0x0000001f06067819 */ /* 0x000fe800000006ff */
[----:B------:R-:W3:Y:S02]  /*4c60*/  SYNCS.PHASECHK.TRANS64.TRYWAIT P2, [UR24+0x88], R6 ;  /* 0x00008806ff0075a7 */ /* 0x000ee40008041118 */
[----:B---3--:R-:W-:Y:S05]  /*4c70*/  @!P2 BRA `(.L_x_83) ;  /* 0x00000038002ca947 */ /* 0x008fea0003800000 */
.L_x_82:
[----:B------:R-:W-:Y:S05]  /*4c80*/  @!P1 BRA `(.L_x_84) ;  /* 0x0000000000309947 */ /* 0x000fea0003800000 */
[----:B------:R-:W-:Y:S01]  /*4c90*/  ISETP.NE.U32.AND P1, PT, R2, RZ, PT ;  /* 0x000000ff0200720c */ /* 0x000fe20003f25070 */
[----:B------:R-:W3:Y:S01]  /*4ca0*/  LDCU.64 UR4, c[0x0][0x358] ;  /* 0x00006b00ff0477ac */ /* 0x000ee20008000a00 */
[----:B------:R-:W-:Y:S02]  /*4cb0*/  IMAD.MOV.U32 R53, RZ, RZ, 0x1 ;  /* 0x00000001ff357424 */ /* 0x000fe400078e00ff */
[----:B------:R-:W-:Y:S11]  /*4cc0*/  ISETP.NE.AND.EX P1, PT, R3, RZ, PT, P1 ;  /* 0x000000ff0300720c */ /* 0x000ff60003f25310 */
[----:B------:R-:W-:Y:S02]  /*4cd0*/  @!UPT UIADD3 URZ, UPT, UPT, URZ, URZ, URZ ;  /* 0x000000fffffff290 */ /* 0x000fe4000fffe0ff */
[----:B------:R-:W4:Y:S01]  /*4ce0*/  @P1 LDC.64 R8, c[0x0][0x888] ;  /* 0x00022200ff081b82 */ /* 0x000f220000000a00 */
[----:B-1----:R-:W-:Y:S04]  /*4cf0*/  @P1 IMAD R0, R4, UR36, RZ ;  /* 0x0000002404001c24 */ /* 0x002fe8000f8e02ff */
[----:B----4-:R-:W-:Y:S04]  /*4d00*/  @P1 IMAD.WIDE R8, R0, 0x4, R8 ;  /* 0x0000000400081825 */ /* 0x010fe800078e0208 */
[----:B------:R-:W-:Y:S01]  /*4d10*/  HFMA2 R0, -RZ, RZ, 0, 5.9604644775390625e-08 ;  /* 0x00000001ff007431 */ /* 0x000fe200000001ff */
[----:B---3-5:R3:W5:Y:S04]  /*4d20*/  @P1 LDG.E R26, desc[UR4][R8.64] ;  /* 0x00000004081a1981 */ /* 0x028768000c1e1900 */
[----:B------:R-:W-:Y:S01]  /*4d30*/  @!P1 PRMT R53, R0, 0x7610, R53 ;  /* 0x0000761000359816 */ /* 0x000fe20000000035 */
[----:B---3--:R-:W4:Y:S06]  /*4d40*/  @!P1 LDC R26, c[0x0][0x880] ;  /* 0x00022000ff1a9b82 */ /* 0x008f2c0000000800 */
.L_x_84:
[----:B----45:R-:W-:Y:S01]  /*4d50*/  @!P0 FSETP.EQ.AND P1, PT, R26, RZ, PT ;  /* 0x000000ff1a00820b */ /* 0x030fe20003f22000 */
[----:B------:R-:W-:Y:S01]  /*4d60*/  @!UPT UIADD3 URZ, UPT, UPT, URZ, URZ, URZ ;  /* 0x000000fffffff290 */ /* 0x000fe2000fffe0ff */
[----:B------:R-:W-:Y:S11]  /*4d70*/  @!P0 BRA `(.L_x_85) ;  /* 0x0000000000188947 */ /* 0x000ff60003800000 */
[----:B------:R-:W-:Y:S02]  /*4d80*/  LOP3.LUT P0, RZ, R53, 0xff, RZ, 0xc0, !PT ;  /* 0x000000ff35ff7812 */ /* 0x000fe4000780c0ff */
[----:B------:R-:W-:Y:S04]  /*4d90*/  ISETP.NE.U32.AND P1, PT, R2, RZ, PT ;  /* 0x000000ff0200720c */ /* 0x000fe80003f25070 */
[----:B------:R-:W-:Y:S04]  /*4da0*/  ISETP.NE.AND.EX P1, PT, R3, RZ, PT, P1 ;  /* 0x000000ff0300720c */ /* 0x000fe80003f25310 */
[----:B------:R-:W-:Y:S03]  /*4db0*/  PLOP3.LUT P1, PT, P1, PT, PT, 0x8, 0x80 ;  /* 0x000000000080781c */ /* 0x000fe60000f2e170 */
[----:B------:R-:W-:Y:S11]  /*4dc0*/  @P0 FSETP.EQ.AND P1, PT, R26, RZ, PT ;  /* 0x000000ff1a00020b */ /* 0x000ff60003f22000 */
[----:B------:R-:W-:Y:S02]  /*4dd0*/  @!UPT UIADD3 URZ, UPT, UPT, URZ, URZ, URZ ;  /* 0x000000fffffff290 */ /* 0x000fe4000fffe0ff */
.L_x_85:
[----:B------:R-:W-:Y:S01]  /*4de0*/  ULEA UR4, UR12, UR24, 0x3 ;  /* 0x000000180c047291 */ /* 0x000fe2000f8e18ff */
[----:B------:R-:W-:Y:S02]  /*4df0*/  SHF.L.U32 R9, R15, 0x1f, RZ ;  /* 0x0000001f0f097819 */ /* 0x000fe400000006ff */
[----:B------:R-:W-:Y:S04]  /*4e00*/  ELECT P0, URZ, PT ;  /* 0x0000000000ff782f */ /* 0x000fe80003800000 */
[----:B------:R-:W-:Y:S02]  /*4e10*/  PLOP3.LUT P1, PT, P1, P0, PT, 0xf2, 0x2f ;  /* 0x00000000002f781c */ /* 0x000fe40000f21e72 */
[----:B------:R-:W3:Y:S11]  /*4e20*/  SYNCS.PHASECHK.TRANS64.TRYWAIT P2, [UR4+0x68], R9 ;  /* 0x00006809ff0075a7 */ /* 0x000ef60008041104 */
[----:B------:R-:W-:Y:S05]  /*4e30*/  @!P1 IADD3 R8, P0, PT, R16, 0x580, RZ ;  /* 0x0000058010089810 */ /* 0x000fea0007f1e0ff */
[----:B-1----:R-:W-:Y:S01]  /*4e40*/  @!P1 IMAD.X R6, RZ, RZ, R17, P0 ;  /* 0x000000ffff069224 */ /* 0x002fe200000e0611 */
[----:B---3--:R-:W-:Y:S07]  /*4e50*/  @!P2 BRA `(.L_x_86) ;  /* 0x0000003400cca947 */ /* 0x008fee0003800000 */
.L_x_159:
[----:B------:R-:W-:Y:S01]  /*4e60*/  @!P1 R2UR UR7, R6 ;  /* 0x00000000060792ca */ /* 0x000fe200000e0000 */
[----:B------:R-:W-:Y:S01]  /*4e70*/  UIADD3 UR5, UPT, UPT, UR12, 0x1, URZ ;  /* 0x000000010c057890 */ /* 0x000fe2000fffe0ff */
[----:B------:R-:W-:Y:S01]  /*4e80*/  @!P1 R2UR UR6, R8 ;  /* 0x00000000080692ca */ /* 0x000fe200000e0000 */
[----:B------:R-:W-:Y:S01]  /*4e90*/  UIADD3 UR9, UPT, UPT, UR4, 0x50, URZ ;  /* 0x0000005004097890 */ /* 0x000fe2000fffe0ff */
[----:B------:R-:W-:Y:S01]  /*4ea0*/  @!P1 IMAD.MOV.U32 R6, RZ, RZ, 0x2000 ;  /* 0x00002000ff069424 */ /* 0x000fe200078e00ff */
[----:B------:R-:W-:Y:S01]  /*4eb0*/  UISETP.NE.AND UP0, UPT, UR5, 0x3, UPT ;  /* 0x000000030500788c */ /* 0x000fe2000bf05270 */
[----:B------:R-:W-:Y:S01]  /*4ec0*/  VIADD R14, R14, 0x1 ;  /* 0x000000010e0e7836 */ /* 0x000fe20000000000 */
[----:B------:R-:W-:Y:S01]  /*4ed0*/  UMOV UR22, 0x0 ;  /* 0x0000000000167882 */ /* 0x000fe20000000000 */
[----:B------:R-:W-:Y:S01]  /*4ee0*/  UMOV UR23, 0x10000000 ;  /* 0x1000000000177882 */ /* 0x000fe20000000000 */
[----:B------:R-:W-:Y:S04]  /*4ef0*/  UPRMT UR20, UR54, 0x654, UR9 ;  /* 0x0000065436147896 */ /* 0x000fe80008000009 */
[----:B-1----:R-:W-:Y:S01]  /*4f00*/  IMAD.U32 R9, RZ, RZ, UR7 ;  /* 0x00000007ff097e24 */ /* 0x002fe2000f8e00ff */
[----:B------:R-:W-:Y:S01]  /*4f10*/  USEL UR7, URZ, 0x1, UP0 ;  /* 0x00000001ff077887 */ /* 0x000fe20008000000 */
[----:B------:R-:W-:Y:S01]  /*4f20*/  IMAD.U32 R8, RZ, RZ, UR6 ;  /* 0x00000006ff087e24 */ /* 0x000fe2000f8e00ff */
[----:B------:R-:W-:Y:S02]  /*4f30*/  USEL UR6, UR5, URZ, UP0 ;  /* 0x000000ff05067287 */ /* 0x000fe40008000000 */
[----:B------:R-:W-:Y:S01]  /*4f40*/  VOTEU.ALL UP0, P1 ;  /* 0x0000000000ff7886 */ /* 0x000fe20000800000 */
[----:B------:R-:W-:Y:S02]  /*4f50*/  @!P1 R2UR UR19, R9 ;  /* 0x00000000091392ca */ /* 0x000fe400000e0000 */
[----:B------:R-:W-:Y:S02]  /*4f60*/  @!P1 R2UR UR18, R8 ;  /* 0x00000000081292ca */ /* 0x000fe400000e0000 */
[----:B------:R-:W-:Y:S01]  /*4f70*/  @!UP0 ULEA UR5, UR12, UR24, 0xd ;  /* 0x000000180c058291 */ /* 0x000fe2000f8e68ff */
[----:B------:R-:W-:Y:S02]  /*4f80*/  LOP3.LUT R15, R15, UR7, RZ, 0x3c, !PT ;  /* 0x000000070f0f7c12 */ /* 0x000fe4000f8e3cff */
[----:B------:R-:W-:Y:S01]  /*4f90*/  UMOV UR12, UR36 ;  /* 0x00000024000c7c82 */ /* 0x000fe20008000000 */
[----:B------:R-:W-:Y:S01]  /*4fa0*/  @!UP0 UIADD3 UR8, UPT, UPT, UR5, 0x400, URZ ;  /* 0x0000040005088890 */ /* 0x000fe2000fffe0ff */
[----:B------:R-:W-:Y:S01]  /*4fb0*/  SHF.L.U32 R0, R15, 0x1f, RZ ;  /* 0x0000001f0f007819 */ /* 0x000fe200000006ff */
[----:B------:R-:W-:Y:S01]  /*4fc0*/  VOTEU.ALL UP0, P1 ;  /* 0x0000000000ff7886 */ /* 0x000fe20000800000 */
[----:B------:R-:W-:Y:S06]  /*4fd0*/  ULEA UR5, UR6, UR24, 0x3 ;  /* 0x0000001806057291 */ /* 0x000fec000f8e18ff */
[----:B------:R1:W-:Y:S01]  /*4fe0*/  @!UP0 UTMALDG.3D [UR8], [UR18], desc[UR22] ;  /* 0x00001608120085b4 */ /* 0x0003e20008011000 */
[----:B------:R1:W-:Y:S01]  /*4ff0*/  @!P1 SYNCS.ARRIVE.TRANS64.RED.A0TR RZ, [UR4+0x50], R6 ;  /* 0x00005006ffff99a7 */ /* 0x0003e20008300404 */
[----:B------:R-:W-:Y:S01]  /*5000*/  SYNCS.ARRIVE.TRANS64.RED.A1T0 RZ, [UR20], RZ ;  /* 0x000000ffffff79a7 */ /* 0x000fe20008100414 */
[----:B------:R-:W3:Y:S02]  /*5010*/  SYNCS.PHASECHK.TRANS64.TRYWAIT P0, [UR5+0x68], R0 ;  /* 0x00006800ff0075a7 */ /* 0x000ee40008001105 */
[----:B-1-3--:R-:W-:Y:S05]  /*5020*/  @!P0 BRA `(.L_x_87) ;  /* 0x0000003400708947 */ /* 0x00afea0003800000 */
.L_x_161:
[----:B------:R-:W-:Y:S01]  /*5030*/  UIADD3 UR9, UPT, UPT, UR5, 0x50, URZ ;  /* 0x0000005005097890 */ /* 0x000fe2000fffe0ff */
[----:B-1----:R-:W-:Y:S01]  /*5040*/  @!P1 IADD3 R6, P0, PT, R16, 0x580, RZ ;  /* 0x0000058010069810 */ /* 0x002fe20007f1e0ff */
[----:B------:R-:W-:Y:S01]  /*5050*/  UPLOP3.LUT UP3, UPT, UPT, UPT, UPT, 0x80, 0x8 ;  /* 0x000000000008789c */ /* 0x000fe20003f6f070 */
[----:B------:R-:W-:Y:S01]  /*5060*/  R2UR UR23, R55 ;  /* 0x00000000371772ca */ /* 0x000fe200000e0000 */
[----:B------:R-:W-:Y:S01]  /*5070*/  UMOV UR20, 0x0 ;  /* 0x0000000000147882 */ /* 0x000fe20000000000 */
[----:B------:R-:W-:Y:S01]  /*5080*/  @!P1 R2UR UR7, R6 ;  /* 0x00000000060792ca */ /* 0x000fe200000e0000 */
[----:B------:R-:W-:Y:S01]  /*5090*/  @!P1 IMAD.X R0, RZ, RZ, R17, P0 ;  /* 0x000000ffff009224 */ /* 0x000fe200000e0611 */
[----:B------:R-:W-:Y:S01]  /*50a0*/  UMOV UR21, 0x10000000 ;  /* 0x1000000000157882 */ /* 0x000fe20000000000 */
[----:B------:R-:W-:Y:S01]  /*50b0*/  UMOV UR12, UR36 ;  /* 0x00000024000c7c82 */ /* 0x000fe20008000000 */
[----:B------:R-:W-:Y:S01]  /*50c0*/  VOTEU.ALL UP0, P1 ;  /* 0x0000000000ff7886 */ /* 0x000fe20000800000 */
[----:B------:R-:W-:Y:S01]  /*50d0*/  R2UR UR22, R56 ;  /* 0x00000000381672ca */ /* 0x000fe200000e0000 */
[----:B------:R-:W-:Y:S01]  /*50e0*/  UMOV UR36, UR27 ;  /* 0x0000001b00247c82 */ /* 0x000fe20008000000 */
[----:B------:R-:W-:Y:S02]  /*50f0*/  @!P1 R2UR UR4, R0 ;  /* 0x00000000000492ca */ /* 0x000fe400000e0000 */
[----:B------:R-:W-:Y:S01]  /*5100*/  @!UP0 UIADD3 UR10, UPT, UPT, UR10, 0x20, URZ ;  /* 0x000000200a0a8890 */ /* 0x000fe2000fffe0ff */
[C---:B------:R-:W-:Y:S01]  /*5110*/  ISETP.NE.AND P0, PT, R14.reuse, 0x2, PT ;  /* 0x000000020e00780c */ /* 0x040fe20003f05270 */
[----:B------:R-:W-:Y:S02]  /*5120*/  UIADD3 UR26, UPT, UPT, UR13, UR23, URZ ;  /* 0x000000170d1a7290 */ /* 0x000fe4000fffe0ff */
[----:B------:R-:W-:Y:S01]  /*5130*/  IMAD.U32 R8, RZ, RZ, UR7 ;  /* 0x00000007ff087e24 */ /* 0x000fe2000f8e00ff */
[----:B------:R-:W-:Y:S02]  /*5140*/  SEL R0, RZ, 0x1, P0 ;  /* 0x00000001ff007807 */ /* 0x000fe40000000000 */
[----:B------:R-:W-:Y:S02]  /*5150*/  SEL R14, R14, RZ, P0 ;  /* 0x000000ff0e0e7207 */ /* 0x000fe40000000000 */
[----:B------:R-:W-:Y:S01]  /*5160*/  @!P1 R2UR UR18, R8 ;  /* 0x00000000081292ca */ /* 0x000fe200000e0000 */
[----:B------:R-:W-:Y:S01]  /*5170*/  UIADD3 UR25, UPT, UPT, UR14, UR22, URZ ;  /* 0x000000160e197290 */ /* 0x000fe2000fffe0ff */
[----:B------:R-:W-:Y:S01]  /*5180*/  IMAD.U32 R9, RZ, RZ, UR4 ;  /* 0x00000004ff097e24 */ /* 0x000fe2000f8e00ff */
[----:B------:R-:W-:Y:S01]  /*5190*/  @!UP0 ULEA UR4, UR6, UR24, 0xd ;  /* 0x0000001806048291 */ /* 0x000fe2000f8e68ff */
[----:B------:R-:W-:Y:S03]  /*51a0*/  LOP3.LUT R13, R13, R0, RZ, 0x3c, !PT ;  /* 0x000000000d0d7212 */ /* 0x000fe600078e3cff */
[----:B------:R-:W-:Y:S01]  /*51b0*/  @!P1 R2UR UR19, R9 ;  /* 0x00000000091392ca */ /* 0x000fe200000e0000 */
[----:B------:R-:W-:Y:S01]  /*51c0*/  @!UP0 UIADD3 UR8, UPT, UPT, UR4, 0x400, URZ ;  /* 0x0000040004088890 */ /* 0x000fe2000fffe0ff */
[----:B------:R-:W-:Y:S01]  /*51d0*/  VOTEU.ALL UP0, P1 ;  /* 0x0000000000ff7886 */ /* 0x000fe20000800000 */
[----:B------:R-:W-:Y:S10]  /*51e0*/  UPRMT UR4, UR54, 0x654, UR9 ;  /* 0x0000065436047896 */ /* 0x000ff40008000009 */
[----:B------:R1:W-:Y:S01]  /*51f0*/  @!UP0 UTMALDG.3D [UR8], [UR18], desc[UR20] ;  /* 0x00001408120085b4 */ /* 0x0003e20008011000 */
[----:B------:R3:W-:Y:S01]  /*5200*/  @!P1 SYNCS.ARRIVE.TRANS64.RED.A0TR RZ, [UR5+0x50], R7 ;  /* 0x00005007ffff99a7 */ /* 0x0007e20008300405 */
[----:B------:R-:W-:Y:S01]  /*5210*/  SYNCS.ARRIVE.TRANS64.RED.A1T0 RZ, [UR4], RZ ;  /* 0x000000ffffff79a7 */ /* 0x000fe20008100404 */
[----:B------:R-:W-:Y:S04]  /*5220*/  UIADD3 UR4, UPT, UPT, UR6, 0x1, URZ ;  /* 0x0000000106047890 */ /* 0x000fe8000fffe0ff */
[----:B------:R-:W-:Y:S04]  /*5230*/  UISETP.NE.AND UP0, UPT, UR4, 0x3, UPT ;  /* 0x000000030400788c */ /* 0x000fe8000bf05270 */
[----:B------:R-:W-:Y:S06]  /*5240*/  USEL UR5, URZ, 0x1, UP0 ;  /* 0x00000001ff057887 */ /* 0x000fec0008000000 */
[----:B------:R-:W-:Y:S01]  /*5250*/  LOP3.LUT R15, R15, UR5, RZ, 0x3c, !PT ;  /* 0x000000050f0f7c12 */ /* 0x000fe2000f8e3cff */
[----:B-1----:R-:W-:Y:S01]  /*5260*/  USEL UR12, UR4, URZ, UP0 ;  /* 0x000000ff040c7287 */ /* 0x002fe20008000000 */
[----:B------:R-:W-:Y:S11]  /*5270*/  BRA.U UP1, `(.L_x_88) ;  /* 0xfffffff101f07547 */ /* 0x000ff6000b83ffff */
[----:B------:R-:W-:Y:S01]  /*5280*/  UIADD3 UR24, UPT, UPT, UR24, 0x68, URZ ;  /* 0x0000006818187890 */ /* 0x000fe2000fffe0ff */
[----:B------:R-:W-:-:S03]  /*5290*/  SHF.L.U32 R2, R15, 0x1f, RZ ;  /* 0x0000001f0f027819 */ /* 0x000fc600000006ff */
[----:B------:R-:W-:-:S09]  /*52a0*/  ULEA UR4, UR12, UR24, 0x3 ;  /* 0x000000180c047291 */ /* 0x000fd2000f8e18ff */
[----:B------:R-:W1:Y:S02]  /*52b0*/  SYNCS.PHASECHK.TRANS64.TRYWAIT P0, [UR4], R2 ;  /* 0x00000002ff0075a7 */ /* 0x000e640008001104 */
[----:B-1----:R-:W-:Y:S05]  /*52c0*/  @!P0 BRA `(.L_x_89) ;  /* 0x0000003000e08947 */ /* 0x002fea0003800000 */
.L_x_163:
        /* <DEDUP_REMOVED lines=9> */
.L_x_165:
[----:B------:R-:W-:-:S04]  /*5360*/  UIADD3 UR4, UPT, UPT, UR4, 0x1, URZ ;  /* 0x0000000104047890 */ /* 0x000fc8000fffe0ff */
[----:B------:R-:W-:-:S04]  /*5370*/  UISETP.NE.AND UP0, UPT, UR4, 0x3, UPT ;  /* 0x000000030400788c */ /* 0x000fc8000bf05270 */
[----:B------:R-:W-:Y:S02]  /*5380*/  USEL UR5, URZ, 0x1, UP0 ;  /* 0x00000001ff057887 */ /* 0x000fe40008000000 */
[----:B------:R-:W-:-:S04]  /*5390*/  USEL UR4, UR4, URZ, UP0 ;  /* 0x000000ff04047287 */ /* 0x000fc80008000000 */
[----:B------:R-:W-:Y:S01]  /*53a0*/  ULEA UR4, UR4, UR24, 0x3 ;  /* 0x0000001804047291 */ /* 0x000fe2000f8e18ff */
[----:B-1----:R-:W-:-:S04]  /*53b0*/  LOP3.LUT R2, R15, UR5, RZ, 0x3c, !PT ;  /* 0x000000050f027c12 */ /* 0x002fc8000f8e3cff */
[----:B------:R-:W-:Y:S01]  /*53c0*/  SHF.L.U32 R2, R2, 0x1f, RZ ;  /* 0x0000001f02027819 */ /* 0x000fe200000006ff */
[----:B------:R-:W-:-:S07]  /*53d0*/  IMAD.U32 R0, RZ, RZ, UR4 ;  /* 0x00000004ff007e24 */ /* 0x000fce000f8e00ff */
.L_x_91:
[----:B-1----:R1:W4:Y:S02]  /*53e0*/  SYNCS.PHASECHK.TRANS64.TRYWAIT P0, [R0+URZ], R2 ;  /* 0x00000002000075a7 */ /* 0x00232400080011ff */
[----:B----4-:R-:W-:Y:S05]  /*53f0*/  @!P0 NANOSLEEP.SYNCS 0x989680 ;  /* 0x009896800000895d */ /* 0x010fea0003900000 */
[----:B------:R-:W4:Y:S02]  /*5400*/  @!P0 SYNCS.PHASECHK.TRANS64 P0, [R0+URZ], R2 ;  /* 0x00000002000085a7 */ /* 0x000f2400080010ff */
[----:B--2-4-:R-:W-:Y:S05]  /*5410*/  @P0 EXIT ;  /* 0x000000000000094d */ /* 0x014fea0003800000 */
[----:B------:R-:W-:Y:S05]  /*5420*/  BRA `(.L_x_91) ;  /* 0xfffffffc00ec7947 */ /* 0x000fea000383ffff */
.L_x_79:
[----:B------:R-:W-:-:S06]  /*5430*/  UISETP.GE.AND UP0, UPT, UR22, 0x4, UPT ;  /* 0x000000041600788c */ /* 0x000fcc000bf06270 */
[----:B------:R-:W-:-:S13]  /*5440*/  PLOP3.LUT P0, PT, PT, PT, UP0, 0x80, 0x8 ;  /* 0x000000000008781c */ /* 0x000fda0003f0f008 */
[----:B-1----:R-:W-:Y:S05]  /*5450*/  @!P0 EXIT ;  /* 0x000000000000894d */ /* 0x002fea0003800000 */
[----:B------:R-:W-:Y:S01]  /*5460*/  BAR.SYNC.DEFER_BLOCKING 0x6, 0xa0 ;  /* 0x0182800000007b1d */ /* 0x000fe20000010000 */
[C---:B------:R-:W-:Y:S01]  /*5470*/  IMAD.SHL.U32 R4, R64.reuse, 0x20, RZ ;  /* 0x0000002040047824 */ /* 0x040fe200078e00ff */
[C---:B------:R-:W-:Y:S01]  /*5480*/  R2P PR, R64.reuse, 0x6 ;  /* 0x0000000640007804 */ /* 0x040fe20000000000 */
[C---:B------:R-:W-:Y:S01]  /*5490*/  IMAD.SHL.U32 R2, R64.reuse, 0x4, RZ ;  /* 0x0000000440027824 */ /* 0x040fe200078e00ff */
[----:B------:R-:W-:Y:S01]  /*54a0*/  CS2R R60, SRZ ;  /* 0x00000000003c7805 */ /* 0x000fe2000001ff00 */
[----:B------:R-:W-:Y:S01]  /*54b0*/  IMAD.U32 R23, R64, 0x10000, RZ ;  /* 0x0001000040177824 */ /* 0x000fe200078e00ff */
[----:B------:R-:W-:Y:S01]  /*54c0*/  UMOV UR44, 0x400 ;  /* 0x00000400002c7882 */ /* 0x000fe20000000000 */
[----:B------:R-:W1:Y:S01]  /*54d0*/  LDCU.64 UR4, c[0x0][0x890] ;  /* 0x00011200ff0477ac */ /* 0x000e620008000a00 */
[----:B------:R-:W2:Y:S01]  /*54e0*/  LDC.64 R50, c[0x0][0x8b0] ;  /* 0x00022c00ff327b82 */ /* 0x000ea20000000a00 */
[----:B------:R-:W-:Y:S01]  /*54f0*/  LOP3.LUT R3, R4, 0xe0, RZ, 0xc0, !PT ;  /* 0x000000e004037812 */ /* 0x000fe200078ec0ff */
[----:B------:R-:W-:Y:S01]  /*5500*/  IMAD.SHL.U32 R52, R64, 0x10, RZ ;  /* 0x0000001040347824 */ /* 0x000fe200078e00ff */
[----:B------:R-:W-:Y:S01]  /*5510*/  ULEA UR44, UR54, UR44, 0x18 ;  /* 0x0000002c362c7291 */ /* 0x000fe2000f8ec0ff */
[----:B------:R-:W-:Y:S01]  /*5520*/  LOP3.LUT R4, R4, 0x100, RZ, 0xc0, !PT ;  /* 0x0000010004047812 */ /* 0x000fe200078ec0ff */
[----:B------:R-:W-:Y:S01]  /*5530*/  IMAD.MOV.U32 R63, RZ, RZ, 0x8 ;  /* 0x00000008ff3f7424 */ /* 0x000fe200078e00ff */
[----:B------:R-:W-:Y:S01]  /*5540*/  LOP3.LUT R2, R3, 0x1c, R2, 0xf8, !PT ;  /* 0x0000001c03027812 */ /* 0x000fe200078ef802 */
[----:B------:R-:W-:Y:S01]  /*5550*/  IMAD.MOV.U32 R62, RZ, RZ, 0x10 ;  /* 0x00000010ff3e7424 */ /* 0x000fe200078e00ff */
[----:B------:R-:W3:Y:S01]  /*5560*/  LDC.64 R48, c[0x0][0x8a8] ;  /* 0x00022a00ff307b82 */ /* 0x000ee20000000a00 */
[----:B------:R-:W-:Y:S01]  /*5570*/  SHF.R.U32.HI R3, RZ, 0x2, R64 ;  /* 0x00000002ff037819 */ /* 0x000fe20000011640 */
[----:B------:R-:W-:Y:S01]  /*5580*/  IMAD.MOV.U32 R22, RZ, RZ, RZ ;  /* 0x000000ffff167224 */ /* 0x000fe200078e00ff */
[----:B------:R-:W-:Y:S01]  /*5590*/  LOP3.LUT R23, R23, 0x600000, RZ, 0xc0, !PT ;  /* 0x0060000017177812 */ /* 0x000fe200078ec0ff */
[----:B------:R-:W-:Y:S01]  /*55a0*/  IMAD.MOV.U32 R59, RZ, RZ, RZ ;  /* 0x000000ffff3b7224 */ /* 0x000fe200078e00ff */
[----:B------:R-:W-:Y:S01]  /*55b0*/  LOP3.LUT R52, R4, 0x600, R52, 0xf8, !PT ;  /* 0x0000060004347812 */ /* 0x000fe200078ef834 */
[----:B------:R-:W4:Y:S01]  /*55c0*/  LDCU UR63, c[0x0][0x370] ;  /* 0x00006e00ff3f77ac */ /* 0x000f220008000800 */
[----:B------:R-:W-:Y:S01]  /*55d0*/  LOP3.LUT R2, R2, 0x4, R3, 0x78, !PT ;  /* 0x0000000402027812 */ /* 0x000fe200078e7803 */
[----:B------:R-:W4:Y:S01]  /*55e0*/  LDS R0, [UR44+0x140] ;  /* 0x0001402cff007984 */ /* 0x000f220008000800 */
[----:B-1----:R-:W-:Y:S01]  /*55f0*/  IMAD.U32 R66, RZ, RZ, UR4 ;  /* 0x00000004ff427e24 */ /* 0x002fe2000f8e00ff */
[----:B------:R-:W-:Y:S01]  /*5600*/  UIADD3 UR4, UPT, UPT, UR44, 0x400, URZ ;  /* 0x000004002c047890 */ /* 0x000fe2000fffe0ff */
[----:B------:R-:W-:Y:S01]  /*5610*/  LOP3.LUT R52, R52, R2, RZ, 0xfc, !PT ;  /* 0x0000000234347212 */ /* 0x000fe200078efcff */
[----:B------:R-:W-:Y:S01]  /*5620*/  IMAD.U32 R65, RZ, RZ, UR5 ;  /* 0x00000005ff417e24 */ /* 0x000fe2000f8e00ff */
[----:B------:R-:W-:Y:S01]  /*5630*/  LOP3.LUT R64, R64, 0x60, RZ, 0xc0, !PT ;  /* 0x0000006040407812 */ /* 0x000fe200078ec0ff */
[----:B------:R-:W1:Y:S01]  /*5640*/  LDCU UR43, c[0x0][0xb0c] ;  /* 0x00016180ff2b77ac */ /* 0x000e620008000800 */
[----:B------:R-:W-:Y:S01]  /*5650*/  SEL R63, R63, 0xfffffff8, !P1 ;  /* 0xfffffff83f3f7807 */ /* 0x000fe20004800000 */
[----:B------:R-:W-:Y:S01]  /*5660*/  IMAD.U32 R68, RZ, RZ, UR4 ;  /* 0x00000004ff447e24 */ /* 0x000fe2000f8e00ff */
[----:B------:R-:W-:Y:S01]  /*5670*/  SEL R62, R62, 0xfffffff0, !P2 ;  /* 0xfffffff03e3e7807 */ /* 0x000fe20005000000 */
[----:B------:R-:W1:Y:S01]  /*5680*/  LDCU UR39, c[0x0][0xb30] ;  /* 0x00016600ff2777ac */ /* 0x000e620008000800 */
[----:B------:R-:W1:Y:S01]  /*5690*/  LDCU.64 UR60, c[0x0][0x888] ;  /* 0x00011100ff3c77ac */ /* 0x000e620008000a00 */
[----:B------:R-:W1:Y:S01]  /*56a0*/  LDCU.64 UR40, c[0x0][0xb28] ;  /* 0x00016500ff2877ac */ /* 0x000e620008000a00 */
[----:B------:R-:W1:Y:S01]  /*56b0*/  LDCU.128 UR56, c[0x0][0xb10] ;  /* 0x00016200ff3877ac */ /* 0x000e620008000c00 */
[----:B------:R-:W1:Y:S01]  /*56c0*/  LDCU UR62, c[0x0][0x374] ;  /* 0x00006e80ff3e77ac */ /* 0x000e620008000800 */
[----:B------:R-:W-:Y:S01]  /*56d0*/  UMOV UR55, 0x1 ;  /* 0x0000000100377882 */ /* 0x000fe20000000000 */
[----:B------:R-:W-:Y:S01]  /*56e0*/  UMOV UR46, URZ ;  /* 0x000000ff002e7c82 */ /* 0x000fe20008000000 */
[----:B------:R-:W-:Y:S01]  /*56f0*/  UMOV UR53, URZ ;  /* 0x000000ff00357c82 */ /* 0x000fe20008000000 */
[----:B------:R-:W-:Y:S01]  /*5700*/  UMOV UR52, URZ ;  /* 0x000000ff00347c82 */ /* 0x000fe20008000000 */
[----:B-1234-:R-:W-:-:S07]  /*5710*/  IMAD.IADD R23, R0, 0x1, R23 ;  /* 0x0000000100177824 */ /* 0x01efce00078e0217 */
.L_x_122:
[C---:B------:R-:W-:Y:S02]  /*5720*/  LEA R0, R59.reuse, UR44, 0x3 ;  /* 0x0000002c3b007c11 */ /* 0x040fe4000f8e18ff */
[----:B------:R-:W-:Y:S02]  /*5730*/  SHF.L.U32 R2, R60, 0x1f, RZ ;  /* 0x0000001f3c027819 */ /* 0x000fe400000006ff */
[----:B------:R-:W-:Y:S02]  /*5740*/  LEA R4, R59, UR44, 0x4 ;  /* 0x0000002c3b047c11 */ /* 0x000fe4000f8e20ff */
[----:B------:R-:W1:Y:S02]  /*5750*/  SYNCS.PHASECHK.TRANS64.TRYWAIT P0, [R0+URZ+0x90], R2 ;  /* 0x00009002000075a7 */ /* 0x000e6400080011ff */
[----:B-1----:R-:W-:Y:S05]  /*5760*/  @!P0 BRA `(.L_x_92) ;  /* 0x0000002c00e88947 */ /* 0x002fea0003800000 */
.L_x_166:
[----:B------:R-:W-:Y:S01]  /*5770*/  R2UR UR7, R67 ;  /* 0x00000000430772ca */ /* 0x000fe200000e0000 */
[----:B------:R-:W2:Y:S01]  /*5780*/  LDS.128 R4, [R4+0x120] ;  /* 0x0001200004047984 */ /* 0x000ea20000000c00 */
[----:B-1----:R-:W-:Y:S01]  /*5790*/  VIADD R0, R0, 0xa0 ;  /* 0x000000a000007836 */ /* 0x002fe20000000000 */
[----:B------:R-:W-:Y:S04]  /*57a0*/  UISETP.GE.AND UP0, UPT, UR42, 0x1, UPT ;  /* 0x000000012a00788c */ /* 0x000fe8000bf06270 */
[----:B------:R-:W-:Y:S01]  /*57b0*/  PRMT R0, RZ, 0x654, R0 ;  /* 0x00000654ff007816 */ /* 0x000fe20000000000 */
[----:B------:R-:W-:Y:S01]  /*57c0*/  @!PT LDS RZ, [RZ] ;  /* 0x00000000fffff984 */ /* 0x000fe20000000800 */
[----:B------:R-:W-:Y:S01]  /*57d0*/  @!PT LDS RZ, [RZ] ;  /* 0x00000000fffff984 */ /* 0x000fe20000000800 */
[----:B------:R-:W-:Y:S01]  /*57e0*/  @!PT LDS RZ, [RZ] ;  /* 0x00000000fffff984 */ /* 0x000fe20000000800 */
[----:B------:R-:W-:Y:S01]  /*57f0*/  @!PT LDS RZ, [RZ] ;  /* 0x00000000fffff984 */ /* 0x000fe20000000800 */
[----:B------:R1:W-:Y:S06]  /*5800*/  MEMBAR.ALL.CTA ;  /* 0x0000000000007992 */ /* 0x0003ec0000008000 */
[----:B-1----:R-:W1:Y:S02]  /*5810*/  FENCE.VIEW.ASYNC.S ;  /* 0x00000000000073c6 */ /* 0x002e640000000000 */
[----:B-1----:R1:W-:Y:S01]  /*5820*/  SYNCS.ARRIVE.TRANS64.RED.A1T0 RZ, [R0+URZ], RZ ;  /* 0x000000ff00ff79a7 */ /* 0x0023e200081004ff */
[----:B--2---:R-:W-:Y:S11]  /*5830*/  LOP3.LUT P0, RZ, R6, 0x1, RZ, 0xc0, !PT ;  /* 0x0000000106ff7812 */ /* 0x004ff6000780c0ff */
[----:B------:R-:W-:Y:S02]  /*5840*/  @!UPT UIADD3 URZ, UPT, UPT, URZ, URZ, URZ ;  /* 0x000000fffffff290 */ /* 0x000fe4000fffe0ff */
[----:B------:R-:W-:Y:S01]  /*5850*/  VOTEU.ANY UP1, P0 ;  /* 0x0000000000ff7886 */ /* 0x000fe20000020100 */
[----:B------:R-:W-:Y:S01]  /*5860*/  PLOP3.LUT P0, PT, PT, PT, UP1, 0x80, 0x8 ;  /* 0x000000000008781c */ /* 0x000fe20003f0f018 */
[----:B------:R-:W-:Y:S06]  /*5870*/  UP2UR UR4, UPR, URZ, 0x2 ;  /* 0x00000002ff047883 */ /* 0x000fec0008000000 */
[----:B------:R-:W-:Y:S06]  /*5880*/  IMAD.U32 R69, RZ, RZ, UR4 ;  /* 0x00000004ff457e24 */ /* 0x000fec000f8e00ff */
[----:B------:R-:W-:Y:S02]  /*5890*/  @P0 SHF.R.U32.HI R2, RZ, 0x10, R5 ;  /* 0x00000010ff020819 */ /* 0x000fe40000011605 */
[----:B------:R-:W-:Y:S02]  /*58a0*/  @P0 MOV R3, R4 ;  /* 0x0000000400030202 */ /* 0x000fe40000000f00 */
[----:B------:R-:W-:Y:S02]  /*58b0*/  @P0 R2UR UR4, R2 ;  /* 0x00000000020402ca */ /* 0x000fe400000e0000 */
[----:B------:R-:W-:Y:S02]  /*58c0*/  @P0 LOP3.LUT R4, R5, 0xffff, RZ, 0xc0, !PT ;  /* 0x0000ffff05040812 */ /* 0x000fe400078ec0ff */
[----:B------:R-:W-:Y:S02]  /*58d0*/  @P0 R2UR UR6, R3 ;  /* 0x00000000030602ca */ /* 0x000fe400000e0000 */
[----:B------:R-:W-:Y:S07]  /*58e0*/  @P0 R2UR UR5, R4 ;  /* 0x00000000040502ca */ /* 0x000fee00000e0000 */
[----:B------:R-:W-:Y:S02]  /*58f0*/  @UP1 UMOV UR7, UR4 ;  /* 0x0000000400071c82 */ /* 0x000fe40008000000 */
[----:B------:R-:W-:Y:S02]  /*5900*/  IMAD.U32 R67, RZ, RZ, UR7 ;  /* 0x00000007ff437e24 */ /* 0x000fe4000f8e00ff */
[----:B------:R-:W-:Y:S02]  /*5910*/  @UP1 UMOV UR38, UR6 ;  /* 0x0000000600261c82 */ /* 0x000fe40008000000 */
[----:B------:R-:W-:Y:S01]  /*5920*/  @UP1 UMOV UR37, UR5 ;  /* 0x0000000500251c82 */ /* 0x000fe20008000000 */
[----:B-1----:R-:W-:Y:S05]  /*5930*/  BRA.U !UP0, `(.L_x_93) ;  /* 0x0000000108cc7547 */ /* 0x002fea000b800000 */
[----:B------:R-:W1:Y:S01]  /*5940*/  LDCU UR12, c[0x0][0xb20] ;  /* 0x00016400ff0c77ac */ /* 0x000e620008000800 */
[----:B------:R-:W-:Y:S02]  /*5950*/  UIMAD.WIDE.U32 UR4, UR62, UR59, URZ ;  /* 0x0000003b3e0472a5 */ /* 0x000fe4000f8e00ff */
[----:B------:R-:W-:Y:S02]  /*5960*/  UIMAD.WIDE.U32 UR6, UR63, UR56, URZ ;  /* 0x000000383f0672a5 */ /* 0x000fe4000f8e00ff */
[----:B------:R-:W-:Y:S02]  /*5970*/  UISETP.NE.AND UP0, UPT, UR58, 0x1, UPT ;  /* 0x000000013a00788c */ /* 0x000fe4000bf05270 */
[----:B------:R-:W-:Y:S02]  /*5980*/  UIMAD.WIDE.U32 UR8, UR37, UR59, URZ ;  /* 0x0000003b250872a5 */ /* 0x000fe4000f8e00ff */
[----:B------:R-:W-:Y:S02]  /*5990*/  UIMAD.WIDE.U32 UR10, UR38, UR56, URZ ;  /* 0x00000038260a72a5 */ /* 0x000fe4000f8e00ff */
[----:B------:R-:W-:Y:S02]  /*59a0*/  UISETP.NE.AND UP1, UPT, UR43, 0x1, UPT ;  /* 0x000000012b00788c */ /* 0x000fe4000bf25270 */
[----:B------:R-:W-:Y:S01]  /*59b0*/  UISETP.NE.AND UP2, UPT, UR42, 0x1, UPT ;  /* 0x000000012a00788c */ /* 0x000fe2000bf45270 */
[----:B------:R-:W-:Y:S02]  /*59c0*/  UMOV UR4, UR5 ;  /* 0x0000000500047c82 */ /* 0x000fe40008000000 */
[----:B-1----:R-:W-:Y:S03]  /*59d0*/  USHF.R.U32.HI UR5, URZ, UR12, UR4 ;  /* 0x0000000cff057299 */ /* 0x002fe60008011604 */
[----:B------:R-:W-:Y:S02]  /*59e0*/  UMOV UR4, UR7 ;  /* 0x0000000700047c82 */ /* 0x000fe40008000000 */
[----:B------:R-:W-:Y:S02]  /*59f0*/  USHF.R.U32.HI UR7, URZ, UR57, UR4 ;  /* 0x00000039ff077299 */ /* 0x000fe40008011604 */
[----:B------:R-:W-:Y:S02]  /*5a00*/  USEL UR4, UR62, UR5, !UP0 ;  /* 0x000000053e047287 */ /* 0x000fe4000c000000 */
[----:B------:R-:W-:Y:S01]  /*5a10*/  USEL UR7, UR63, UR7, !UP1 ;  /* 0x000000073f077287 */ /* 0x000fe2000c800000 */
[----:B------:R-:W-:Y:S01]  /*5a20*/  UMOV UR5, UR9 ;  /* 0x0000000900057c82 */ /* 0x000fe20008000000 */
[----:B------:R-:W-:Y:S02]  /*5a30*/  UIMAD.WIDE.U32 UR8, UR4, UR40, URZ ;  /* 0x00000028040872a5 */ /* 0x000fe4000f8e00ff */
[----:B------:R-:W-:Y:S03]  /*5a40*/  USHF.R.U32.HI UR6, URZ, UR12, UR5 ;  /* 0x0000000cff067299 */ /* 0x000fe60008011605 */
[----:B------:R-:W-:Y:S01]  /*5a50*/  UMOV UR5, UR11 ;  /* 0x0000000b00057c82 */ /* 0x000fe20008000000 */
[----:B------:R-:W-:Y:S02]  /*5a60*/  UIMAD.WIDE.U32 UR10, UR7, UR40, URZ ;  /* 0x00000028070a72a5 */ /* 0x000fe4000f8e00ff */
[----:B------:R-:W-:Y:S02]  /*5a70*/  USHF.R.U32.HI UR12, URZ, UR57, UR5 ;  /* 0x00000039ff0c7299 */ /* 0x000fe40008011605 */
[----:B------:R-:W-:Y:S01]  /*5a80*/  USEL UR6, UR37, UR6, !UP0 ;  /* 0x0000000625067287 */ /* 0x000fe2000c000000 */
[----:B------:R-:W-:Y:S02]  /*5a90*/  UMOV UR5, UR9 ;  /* 0x0000000900057c82 */ /* 0x000fe40008000000 */
[----:B------:R-:W-:Y:S01]  /*5aa0*/  UMOV UR10, UR11 ;  /* 0x0000000b000a7c82 */ /* 0x000fe20008000000 */
[----:B------:R-:W-:Y:S02]  /*5ab0*/  @UP2 USHF.R.U32.HI UR4, URZ, UR41, UR5 ;  /* 0x00000029ff042299 */ /* 0x000fe40008011605 */
[----:B------:R-:W-:Y:S02]  /*5ac0*/  @UP2 USHF.R.U32.HI UR7, URZ, UR41, UR10 ;  /* 0x00000029ff072299 */ /* 0x000fe4000801160a */
[----:B------:R-:W-:Y:S02]  /*5ad0*/  UIMAD UR4, UR42, UR4, URZ ;  /* 0x000000042a0472a4 */ /* 0x000fe4000f8e02ff */
[----:B------:R-:W-:Y:S02]  /*5ae0*/  UIMAD.WIDE.U32 UR10, UR6, UR40, URZ ;  /* 0x00000028060a72a5 */ /* 0x000fe4000f8e00ff */
[----:B------:R-:W-:Y:S02]  /*5af0*/  USEL UR5, UR38, UR12, !UP1 ;  /* 0x0000000c26057287 */ /* 0x000fe4000c800000 */
[----:B------:R-:W-:Y:S02]  /*5b00*/  UIMAD UR8, UR42, UR7, URZ ;  /* 0x000000072a0872a4 */ /* 0x000fe4000f8e02ff */
[----:B------:R-:W-:Y:S03]  /*5b10*/  UISETP.GE.AND UP0, UPT, UR6, UR4, UPT ;  /* 0x000000040600728c */ /* 0x000fe6000bf06270 */
[----:B------:R-:W-:Y:S01]  /*5b20*/  UMOV UR4, UR11 ;  /* 0x0000000b00047c82 */ /* 0x000fe20008000000 */
[----:B------:R-:W-:Y:S02]  /*5b30*/  UISETP.GE.OR UP0, UPT, UR5, UR8, UP0 ;  /* 0x000000080500728c */ /* 0x000fe40008706670 */
[----:B------:R-:W-:Y:S02]  /*5b40*/  USHF.R.U32.HI UR4, URZ, UR41, UR4 ;  /* 0x00000029ff047299 */ /* 0x000fe40008011604 */
[----:B------:R-:W-:Y:S02]  /*5b50*/  UIMAD.WIDE.U32 UR8, UR5, UR40, URZ ;  /* 0x00000028050872a5 */ /* 0x000fe4000f8e00ff */
[----:B------:R-:W-:Y:S02]  /*5b60*/  USEL UR11, UR6, UR4, !UP2 ;  /* 0x00000004060b7287 */ /* 0x000fe4000d000000 */
[----:B------:R-:W-:Y:S02]  /*5b70*/  UIADD3 UR8, UPT, UPT, -UR5, URZ, URZ ;  /* 0x000000ff05087290 */ /* 0x000fe4000fffe1ff */
[----:B------:R-:W-:Y:S01]  /*5b80*/  UIADD3 UR10, UPT, UPT, -UR11, URZ, URZ ;  /* 0x000000ff0b0a7290 */ /* 0x000fe2000fffe1ff */
[----:B------:R-:W-:Y:S01]  /*5b90*/  @!UP0 UMOV UR4, UR9 ;  /* 0x0000000900048c82 */ /* 0x000fe20008000000 */
[----:B------:R-:W-:Y:S02]  /*5ba0*/  UIADD3 UR9, UPT, UPT, -UR6, URZ, URZ ;  /* 0x000000ff06097290 */ /* 0x000fe4000fffe1ff */
[----:B------:R-:W-:Y:S02]  /*5bb0*/  @!UP0 USHF.R.U32.HI UR4, URZ, UR41, UR4 ;  /* 0x00000029ff048299 */ /* 0x000fe40008011604 */
[----:B------:R-:W-:Y:S02]  /*5bc0*/  UIMAD UR10, UR42, UR10, UR6 ;  /* 0x0000000a2a0a72a4 */ /* 0x000fe4000f8e0206 */
[----:B------:R-:W-:Y:S04]  /*5bd0*/  @!UP0 USEL UR4, UR5, UR4, !UP2 ;  /* 0x0000000405048287 */ /* 0x000fe8000d000000 */
[----:B------:R-:W-:Y:S02]  /*5be0*/  @!UP0 UIMAD UR10, UR7, UR10, UR4 ;  /* 0x0000000a070a82a4 */ /* 0x000fe4000f8e0204 */
[----:B------:R-:W-:Y:S02]  /*5bf0*/  @!UP0 UIADD3 UR11, UPT, UPT, UR11, -UR4, URZ ;  /* 0x800000040b0b8290 */ /* 0x000fe4000fffe0ff */
[----:B------:R-:W-:Y:S02]  /*5c00*/  UIMAD UR7, UR43, UR8, UR38 ;  /* 0x000000082b0772a4 */ /* 0x000fe4000f8e0226 */
[----:B------:R-:W-:Y:S02]  /*5c10*/  @!UP0 UIMAD UR6, UR11, UR42, UR5 ;  /* 0x0000002a0b0682a4 */ /* 0x000fe4000f8e0205 */
[----:B------:R-:W-:Y:S01]  /*5c20*/  UIMAD UR4, UR58, UR9, UR37 ;  /* 0x000000093a0472a4 */ /* 0x000fe2000f8e0225 */
[----:B------:R-:W-:Y:S02]  /*5c30*/  @!UP0 UMOV UR5, UR10 ;  /* 0x0000000a00058c82 */ /* 0x000fe40008000000 */
[----:B------:R-:W-:Y:S02]  /*5c40*/  UIMAD UR38, UR5, UR43, UR7 ;  /* 0x0000002b052672a4 */ /* 0x000fe4000f8e0207 */
[----:B------:R-:W-:Y:S11]  /*5c50*/  UIMAD UR37, UR6, UR58, UR4 ;  /* 0x0000003a062572a4 */ /* 0x000ff6000f8e0204 */
[----:B------:R-:W-:Y:S01]  /*5c60*/  @!UPT UIADD3 URZ, UPT, UPT, URZ, URZ, URZ ;  /* 0x000000fffffff290 */ /* 0x000fe2000fffe0ff */
.L_x_93:
[----:B------:R-:W-:Y:S01]  /*5c70*/  UISETP.NE.AND UP0, UPT, UR39, 0x1, UPT ;  /* 0x000000012700788c */ /* 0x000fe2000bf05270 */
[----:B------:R-:W-:Y:S01]  /*5c80*/  R2UR UR11, R68 ;  /* 0x00000000440b72ca */ /* 0x000fe200000e0000 */
[----:B------:R-:W-:Y:S01]  /*5c90*/  USHF.L.U32 UR50, UR25, 0x6, URZ ;  /* 0x0000000619327899 */ /* 0x000fe200080006ff */
[----:B------:R-:W-:Y:S01]  /*5ca0*/  IADD3 R59, PT, PT, R59, 0x1, RZ ;  /* 0x000000013b3b7810 */ /* 0x000fe20007ffe0ff */
[----:B------:R-:W-:Y:S07]  /*5cb0*/  USHF.L.U32 UR49, UR26, 0x6, URZ ;  /* 0x000000061a317899 */ /* 0x000fee00080006ff */
[----:B------:R-:W1:Y:S01]  /*5cc0*/  @!UP0 LDCU.128 UR12, c[0x0][0xb10] ;  /* 0x00016200ff0c87ac */ /* 0x000e620008000c00 */
[----:B------:R-:W2:Y:S01]  /*5cd0*/  @!UP0 LDCU UR5, c[0x0][0xb0c] ;  /* 0x00016180ff0587ac */ /* 0x000ea20008000800 */
[----:B------:R-:W3:Y:S01]  /*5ce0*/  @!UP0 LDCU UR10, c[0x0][0xb20] ;  /* 0x00016400ff0a87ac */ /* 0x000ee20008000800 */
[----:B-1----:R-:W-:Y:S02]  /*5cf0*/  UIMAD.WIDE.U32 UR8, UR38, UR12, URZ ;  /* 0x0000000c260872a5 */ /* 0x002fe4000f8e00ff */
[----:B------:R-:W-:Y:S02]  /*5d00*/  UIMAD.WIDE.U32 UR6, UR37, UR15, URZ ;  /* 0x0000000f250672a5 */ /* 0x000fe4000f8e00ff */
[----:B------:R-:W-:Y:S03]  /*5d10*/  @!UP0 UISETP.NE.AND UP1, UPT, UR14, 0x1, UPT ;  /* 0x000000010e00888c */ /* 0x000fe6000bf25270 */
[----:B------:R-:W-:Y:S01]  /*5d20*/  @!UP0 UMOV UR4, UR9 ;  /* 0x0000000900048c82 */ /* 0x000fe20008000000 */
[----:B--2---:R-:W-:Y:S02]  /*5d30*/  @!UP0 UISETP.NE.AND UP2, UPT, UR5, 0x1, UPT ;  /* 0x000000010500888c */ /* 0x004fe4000bf45270 */
[----:B------:R-:W-:Y:S01]  /*5d40*/  @!UP0 USHF.R.U32.HI UR4, URZ, UR13, UR4 ;  /* 0x0000000dff048299 */ /* 0x000fe20008011604 */
[----:B------:R-:W-:Y:S02]  /*5d50*/  @!UP0 UMOV UR6, UR7 ;  /* 0x0000000700068c82 */ /* 0x000fe40008000000 */
[----:B---3--:R-:W-:Y:S02]  /*5d60*/  @!UP0 USHF.R.U32.HI UR6, URZ, UR10, UR6 ;  /* 0x0000000aff068299 */ /* 0x008fe40008011606 */
[----:B------:R-:W-:Y:S02]  /*5d70*/  @!UP0 USEL UR7, UR38, UR4, !UP2 ;  /* 0x0000000426078287 */ /* 0x000fe4000d000000 */
[----:B------:R-:W-:Y:S04]  /*5d80*/  @!UP0 USEL UR6, UR37, UR6, !UP1 ;  /* 0x0000000625068287 */ /* 0x000fe8000c800000 */
[----:B------:R-:W-:Y:S02]  /*5d90*/  @!UP0 UIADD3 UR4, UPT, UPT, -UR7, UR6, URZ ;  /* 0x0000000607048290 */ /* 0x000fe4000fffe1ff */
[----:B------:R-:W-:Y:S02]  /*5da0*/  @!UP0 UIADD3 UR6, UPT, UPT, UR7, -UR6, URZ ;  /* 0x8000000607068290 */ /* 0x000fe4000fffe0ff */
[----:B------:R-:W-:Y:S02]  /*5db0*/  @!UP0 UIMAD UR38, UR4, UR5, UR38 ;  /* 0x00000005042682a4 */ /* 0x000fe4000f8e0226 */
[----:B------:R-:W-:Y:S02]  /*5dc0*/  @!UP0 UIMAD UR37, UR6, UR14, UR37 ;  /* 0x0000000e062582a4 */ /* 0x000fe4000f8e0225 */
[----:B------:R-:W-:Y:S09]  /*5dd0*/  ULOP3.LUT UP0, URZ, UR11, 0x3f0, URZ, 0xc0, !UPT ;  /* 0x000003f00bff7892 */ /* 0x000ff2000f80c0ff */
[----:B------:R-:W-:Y:S05]  /*5de0*/  BRA.U !UP0, `(.L_x_94) ;  /* 0x00000001087c7547 */ /* 0x000fea000b800000 */
[----:B------:R-:W1:Y:S01]  /*5df0*/  LDCU.64 UR8, c[0x4][0x80] ;  /* 0x01001000ff0877ac */ /* 0x000e620008000a00 */
[----:B------:R-:W-:Y:S01]  /*5e00*/  MOV R2, 0x0 ;  /* 0x0000000000027802 */ /* 0x000fe20000000f00 */
[----:B------:R-:W-:Y:S02]  /*5e10*/  HFMA2 R12, -RZ, RZ, 0, 5.9604644775390625e-08 ;  /* 0x00000001ff0c7431 */ /* 0x000fe400000001ff */
[----:B------:R-:W-:Y:S01]  /*5e20*/  IMAD.MOV.U32 R8, RZ, RZ, 0x70 ;  /* 0x00000070ff087424 */ /* 0x000fe200078e00ff */
[----:B------:R2:W3:Y:S01]  /*5e30*/  LDC.64 R14, c[0x4][R2] ;  /* 0x01000000020e7b82 */ /* 0x0004e20000000a00 */
[----:B------:R-:W4:Y:S01]  /*5e40*/  LDCU.64 UR6, c[0x4][0x88] ;  /* 0x01001100ff0677ac */ /* 0x000f220008000a00 */
[----:B------:R-:W-:Y:S01]  /*5e50*/  IMAD.MOV.U32 R13, RZ, RZ, RZ ;  /* 0x000000ffff0d7224 */ /* 0x000fe200078e00ff */
[----:B------:R-:W2:Y:S01]  /*5e60*/  LDCU.64 UR4, c[0x4][0x8] ;  /* 0x01000100ff0477ac */ /* 0x000ea20008000a00 */
[----:B-1----:R-:W-:Y:S01]  /*5e70*/  MOV R5, UR9 ;  /* 0x0000000900057c02 */ /* 0x002fe20008000f00 */
[----:B------:R-:W-:Y:S01]  /*5e80*/  IMAD.U32 R4, RZ, RZ, UR8 ;  /* 0x00000008ff047e24 */ /* 0x000fe2000f8e00ff */
[----:B----4-:R-:W-:Y:S01]  /*5e90*/  MOV R7, UR7 ;  /* 0x0000000700077c02 */ /* 0x010fe20008000f00 */
[----:B------:R-:W-:Y:S01]  /*5ea0*/  IMAD.U32 R6, RZ, RZ, UR6 ;  /* 0x00000006ff067e24 */ /* 0x000fe2000f8e00ff */
[----:B--2---:R-:W-:Y:S01]  /*5eb0*/  MOV R11, UR5 ;  /* 0x00000005000b7c02 */ /* 0x004fe20008000f00 */
[----:B------:R-:W-:Y:S02]  /*5ec0*/  IMAD.U32 R10, RZ, RZ, UR4 ;  /* 0x00000004ff0a7e24 */ /* 0x000fe4000f8e00ff */
[----:B------:R-:W-:Y:S07]  /*5ed0*/  LEPC R20, `(.L_x_95) ;  /* 0x000000001014794e */ /* 0x000fee0000000000 */
[----:B---3-5:R-:W-:Y:S05]  /*5ee0*/  CALL.ABS.NOINC R14 ;  /* 0x000000000e007343 */ /* 0x028fea0003c00000 */
.L_x_95:
[----:B------:R-:W1:Y:S01]  /*5ef0*/  LDCU.64 UR8, c[0x4][0x80] ;  /* 0x01001000ff0877ac */ /* 0x000e620008000a00 */
[----:B------:R-:W2:Y:S01]  /*5f00*/  LDC.64 R2, c[0x4][R2] ;  /* 0x0100000002027b82 */ /* 0x000ea20000000a00 */
[----:B------:R-:W-:Y:S02]  /*5f10*/  HFMA2 R12, -RZ, RZ, 0, 5.9604644775390625e-08 ;  /* 0x00000001ff0c7431 */ /* 0x000fe400000001ff */
[----:B------:R-:W-:Y:S02]  /*5f20*/  IMAD.MOV.U32 R8, RZ, RZ, 0x70 ;  /* 0x00000070ff087424 */ /* 0x000fe400078e00ff */
[----:B------:R-:W-:Y:S01]  /*5f30*/  IMAD.MOV.U32 R13, RZ, RZ, RZ ;  /* 0x000000ffff0d7224 */ /* 0x000fe200078e00ff */
[----:B------:R-:W3:Y:S01]  /*5f40*/  LDCU.64 UR6, c[0x4][0x88] ;  /* 0x01001100ff0677ac */ /* 0x000ee20008000a00 */
[----:B------:R-:W4:Y:S01]  /*5f50*/  LDCU.64 UR4, c[0x4][0x8] ;  /* 0x01000100ff0477ac */ /* 0x000f220008000a00 */
[----:B-1----:R-:W-:Y:S02]  /*5f60*/  MOV R4, UR8 ;  /* 0x0000000800047c02 */ /* 0x002fe40008000f00 */
[----:B------:R-:W-:Y:S02]  /*5f70*/  MOV R5, UR9 ;  /* 0x0000000900057c02 */ /* 0x000fe40008000f00 */
[----:B---3--:R-:W-:Y:S01]  /*5f80*/  MOV R7, UR7 ;  /* 0x0000000700077c02 */ /* 0x008fe20008000f00 */
[----:B------:R-:W-:Y:S01]  /*5f90*/  IMAD.U32 R6, RZ, RZ, UR6 ;  /* 0x00000006ff067e24 */ /* 0x000fe2000f8e00ff */
[----:B----4-:R-:W-:Y:S01]  /*5fa0*/  MOV R11, UR5 ;  /* 0x00000005000b7c02 */ /* 0x010fe20008000f00 */
[----:B------:R-:W-:Y:S02]  /*5fb0*/  IMAD.U32 R10, RZ, RZ, UR4 ;  /* 0x00000004ff0a7e24 */ /* 0x000fe4000f8e00ff */
[----:B------:R-:W-:Y:S07]  /*5fc0*/  LEPC R20, `(.L_x_94) ;  /* 0x000000001014794e */ /* 0x000fee0000000000 */
[----:B--2---:R-:W-:Y:S05]  /*5fd0*/  CALL.ABS.NOINC R2 ;  /* 0x0000000002007343 */ /* 0x004fea0003c00000 */
.L_x_94:
[----:B------:R-:W-:Y:S02]  /*5fe0*/  R2UR UR6, R57 ;  /* 0x00000000390672ca */ /* 0x000fe400000e0000 */
[----:B------:R-:W-:Y:S02]  /*5ff0*/  R2UR UR5, R66 ;  /* 0x00000000420572ca */ /* 0x000fe400000e0000 */
[----:B------:R-:W-:Y:S02]  /*6000*/  R2UR UR4, R65 ;  /* 0x00000000410472ca */ /* 0x000fe400000e0000 */
[----:B------:R-:W-:Y:S02]  /*6010*/  ISETP.NE.U32.AND P4, PT, R50, RZ, PT ;  /* 0x000000ff3200720c */ /* 0x000fe40003f85070 */
[----:B------:R-:W-:Y:S02]  /*6020*/  ISETP.NE.U32.AND P2, PT, RZ, UR60, PT ;  /* 0x0000003cff007c0c */ /* 0x000fe4000bf45070 */
[----:B------:R-:W-:Y:S02]  /*6030*/  ISETP.NE.AND.EX P4, PT, R51, RZ, PT, P4 ;  /* 0x000000ff3300720c */ /* 0x000fe40003f85340 */
[----:B------:R-:W-:Y:S01]  /*6040*/  ISETP.NE.AND.EX P2, PT, RZ, UR61, PT, P2 ;  /* 0x0000003dff007c0c */ /* 0x000fe2000bf45320 */
[----:B------:R-:W-:Y:S02]  /*6050*/  UISETP.NE.AND UP2, UPT, UR6, URZ, UPT ;  /* 0x000000ff0600728c */ /* 0x000fe4000bf45270 */
[----:B------:R-:W-:Y:S04]  /*6060*/  UISETP.NE.U32.AND UP0, UPT, UR5, URZ, UPT ;  /* 0x000000ff0500728c */ /* 0x000fe8000bf05070 */
[----:B------:R-:W-:Y:S01]  /*6070*/  UISETP.NE.AND.EX UP1, UPT, UR4, URZ, UPT, UP0 ;  /* 0x000000ff0400728c */ /* 0x000fe2000bf25300 */
[----:B------:R-:W-:Y:S01]  /*6080*/  PLOP3.LUT P1, PT, PT, PT, UP2, 0x80, 0x8 ;  /* 0x000000000008781c */ /* 0x000fe20003f2f028 */
[----:B------:R-:W-:Y:S03]  /*6090*/  UPLOP3.LUT UP0, UPT, UPT, UPT, UPT, 0x40, 0x4 ;  /* 0x000000000004789c */ /* 0x000fe60003f0e870 */
[----:B------:R-:W-:Y:S06]  /*60a0*/  @UP2 UPLOP3.LUT UP0, UPT, UPT, UPT, UP1, 0x80, 0x8 ;  /* 0x000000000008289c */ /* 0x000fec0003f0f010 */
[----:B------:R-:W-:Y:S01]  /*60b0*/  PLOP3.LUT P0, PT, PT, PT, UP0, 0x80, 0x8 ;  /* 0x000000000008781c */ /* 0x000fe20003f0f008 */
[----:B------:R-:W-:Y:S01]  /*60c0*/  @!UPT UIADD3 URZ, UPT, UPT, URZ, URZ, URZ ;  /* 0x000000fffffff290 */ /* 0x000fe2000fffe0ff */
[----:B------:R-:W-:Y:S11]  /*60d0*/  BRA.U !UP1, `(.L_x_96) ;  /* 0x0000000109407547 */ /* 0x000ff6000b800000 */
[----:B------:R-:W-:Y:S01]  /*60e0*/  UISETP.NE.U32.AND UP0, UPT, UR60, URZ, UPT ;  /* 0x000000ff3c00728c */ /* 0x000fe2000bf05070 */
[----:B------:R-:W-:Y:S01]  /*60f0*/  R2UR UR6, R66 ;  /* 0x00000000420672ca */ /* 0x000fe200000e0000 */
[----:B------:R-:W1:Y:S01]  /*6100*/  LDCU.64 UR8, c[0x0][0x358] ;  /* 0x00006b00ff0877ac */ /* 0x000e620008000a00 */
[----:B------:R-:W-:Y:S02]  /*6110*/  HFMA2 R53, -RZ, RZ, 0, 5.9604644775390625e-08 ;  /* 0x00000001ff357431 */ /* 0x000fe400000001ff */
[----:B------:R-:W-:Y:S01]  /*6120*/  IMAD.MOV.U32 R0, RZ, RZ, 0x1 ;  /* 0x00000001ff007424 */ /* 0x000fe200078e00ff */
[----:B------:R-:W-:Y:S06]  /*6130*/  UISETP.NE.AND.EX UP0, UPT, UR61, URZ, UPT, UP0 ;  /* 0x000000ff3d00728c */ /* 0x000fec000bf05300 */
[----:B------:R-:W-:Y:S05]  /*6140*/  PLOP3.LUT P3, PT, PT, PT, UP0, 0x80, 0x8 ;  /* 0x000000000008781c */ /* 0x000fea0003f6f008 */
[----:B------:R-:W2:Y:S01]  /*6150*/  @UP0 LDCU.64 UR4, c[0x0][0x888] ;  /* 0x00011100ff0407ac */ /* 0x000ea20008000a00 */
[----:B------:R-:W-:Y:S07]  /*6160*/  @UP0 UIMAD UR6, UR36, UR6, URZ ;  /* 0x00000006240602a4 */ /* 0x000fee000f8e02ff */
[----:B------:R-:W-:Y:S01]  /*6170*/  @!P3 PRMT R53, R0, 0x7610, R53 ;  /* 0x000076100035b816 */ /* 0x000fe20000000035 */
[----:B--2---:R-:W-:Y:S06]  /*6180*/  @UP0 UIMAD.WIDE UR4, UR6, 0x4, UR4 ;  /* 0x00000004060408a5 */ /* 0x004fec000f8e0204 */
[----:B-----5:R-:W-:Y:S02]  /*6190*/  IMAD.U32 R26, RZ, RZ, UR4 ;  /* 0x00000004ff1a7e24 */ /* 0x020fe4000f8e00ff */
[----:B------:R-:W-:Y:S03]  /*61a0*/  IMAD.U32 R27, RZ, RZ, UR5 ;  /* 0x00000005ff1b7e24 */ /* 0x000fe6000f8e00ff */
[----:B------:R-:W2:Y:S02]  /*61b0*/  @!UP0 LDCU UR4, c[0x0][0x880] ;  /* 0x00011000ff0487ac */ /* 0x000ea40008000800 */
[----:B-1----:R1:W5:Y:S02]  /*61c0*/  @P3 LDG.E R26, desc[UR8][R26.64] ;  /* 0x000000081a1a3981 */ /* 0x002364000c1e1900 */
[----:B-12---:R-:W-:Y:S02]  /*61d0*/  @!P3 MOV R26, UR4 ;  /* 0x00000004001abc02 */ /* 0x006fe40008000f00 */
.L_x_96:
[----:B------:R-:W-:Y:S05]  /*61e0*/  @!P4 BRA `(.L_x_97) ;  /* 0x000000000024c947 */ /* 0x000fea0003800000 */
[----:B------:R-:W-:Y:S01]  /*61f0*/  ISETP.NE.U32.AND P3, PT, R48, RZ, PT ;  /* 0x000000ff3000720c */ /* 0x000fe20003f65070 */
[----:B------:R-:W1:Y:S03]  /*6200*/  LDCU.64 UR4, c[0x0][0x358] ;  /* 0x00006b00ff0477ac */ /* 0x000e660008000a00 */
[----:B------:R-:W-:Y:S11]  /*6210*/  ISETP.NE.AND.EX P3, PT, R49, RZ, PT, P3 ;  /* 0x000000ff3100720c */ /* 0x000ff60003f65330 */
[----:B------:R-:W-:Y:S02]  /*6220*/  @!UPT UIADD3 URZ, UPT, UPT, URZ, URZ, URZ ;  /* 0x000000fffffff290 */ /* 0x000fe4000fffe0ff */
[----:B------:R-:W2:Y:S01]  /*6230*/  @P3 LDC.64 R2, c[0x0][0x8a8] ;  /* 0x00022a00ff023b82 */ /* 0x000ea20000000a00 */
[----:B------:R-:W-:Y:S04]  /*6240*/  @P3 IMAD R0, R50, UR36, RZ ;  /* 0x0000002432003c24 */ /* 0x000fe8000f8e02ff */
[----:B--2---:R-:W-:Y:S05]  /*6250*/  @P3 IMAD.WIDE R2, R0, 0x4, R2 ;  /* 0x0000000400023825 */ /* 0x004fea00078e0202 */
[----:B-1---5:R1:W5:Y:S02]  /*6260*/  @P3 LDG.E R24, desc[UR4][R2.64] ;  /* 0x0000000402183981 */ /* 0x022364000c1e1900 */
[----:B-1----:R-:W2:Y:S02]  /*6270*/  @!P3 LDC R24, c[0x0][0x8a0] ;  /* 0x00022800ff18bb82 */ /* 0x002ea40000000800 */
.L_x_97:
[----:B-----5:R-:W-:Y:S01]  /*6280*/  FSETP.NEU.AND P3, PT, R26, RZ, PT ;  /* 0x000000ff1a00720b */ /* 0x020fe20003f6d000 */
[----:B------:R-:W-:Y:S01]  /*6290*/  IMAD.U32 R2, RZ, RZ, UR46 ;  /* 0x0000002eff027e24 */ /* 0x000fe2000f8e00ff */
[----:B------:R-:W-:Y:S01]  /*62a0*/  SEL R5, RZ, 0xffffffff, P2 ;  /* 0xffffffffff057807 */ /* 0x000fe20001000000 */
[----:B------:R-:W-:Y:S01]  /*62b0*/  ULOP3.LUT UR4, UR55, 0x1, URZ, 0x3c, !UPT ;  /* 0x0000000137047892 */ /* 0x000fe2000f8e3cff */
[----:B------:R-:W-:Y:S01]  /*62c0*/  @P1 LOP3.LUT P2, RZ, R53, 0xff, RZ, 0xc0, !PT ;  /* 0x000000ff35ff1812 */ /* 0x000fe2000784c0ff */
[----:B------:R-:W-:Y:S01]  /*62d0*/  BSSY B1, `(.L_x_98) ;  /* 0x000004b000017945 */ /* 0x000fe20003800000 */
[----:B------:R-:W-:Y:S01]  /*62e0*/  @P1 SEL R0, RZ, 0xffffffff, P3 ;  /* 0xffffffffff001807 */ /* 0x000fe20001800000 */
[----:B------:R-:W-:Y:S01]  /*62f0*/  IMAD.MOV.U32 R76, RZ, RZ, 0x1 ;  /* 0x00000001ff4c7424 */ /* 0x000fe200078e00ff */
[----:B------:R-:W-:Y:S01]  /*6300*/  LEA R2, R2, UR44, 0x3 ;  /* 0x0000002c02027c11 */ /* 0x000fe2000f8e18ff */
[----:B------:R-:W-:Y:S01]  /*6310*/  IMAD.U32 R74, RZ, RZ, UR4 ;  /* 0x00000004ff4a7e24 */ /* 0x000fe2000f8e00ff */
[----:B------:R-:W-:Y:S01]  /*6320*/  @P0 SEL R0, R5, R0, !P2 ;  /* 0x0000000005000207 */ /* 0x000fe20005000000 */
[----:B------:R-:W-:Y:S01]  /*6330*/  IMAD.U32 R75, RZ, RZ, UR46 ;  /* 0x0000002eff4b7e24 */ /* 0x000fe2000f8e00ff */
[----:B------:R-:W-:Y:S02]  /*6340*/  LEA R71, R22, UR44, 0x3 ;  /* 0x0000002c16477c11 */ /* 0x000fe4000f8e18ff */
[----:B------:R-:W-:Y:S02]  /*6350*/  CS2R R38, SRZ ;  /* 0x0000000000267805 */ /* 0x000fe4000001ff00 */
[----:B------:R-:W-:Y:S02]  /*6360*/  @P1 LOP3.LUT R0, R0, 0x1, RZ, 0xc0, !PT ;  /* 0x0000000100001812 */ /* 0x000fe400078ec0ff */
[----:B------:R-:W-:Y:S02]  /*6370*/  CS2R R36, SRZ ;  /* 0x0000000000247805 */ /* 0x000fe4000001ff00 */
[----:B------:R-:W-:Y:S02]  /*6380*/  SHF.L.U32 R3, R61, 0x1f, RZ ;  /* 0x0000001f3d037819 */ /* 0x000fe400000006ff */
[----:B------:R-:W-:Y:S02]  /*6390*/  CS2R R34, SRZ ;  /* 0x0000000000227805 */ /* 0x000fe4000001ff00 */
[----:B------:R-:W-:Y:S02]  /*63a0*/  ISETP.NE.U32.OR P5, PT, R0, 0x1, !P1 ;  /* 0x000000010000780c */ /* 0x000fe40004fa5470 */
[----:B------:R-:W-:Y:S02]  /*63b0*/  CS2R R32, SRZ ;  /* 0x0000000000207805 */ /* 0x000fe4000001ff00 */
[----:B------:R-:W-:Y:S02]  /*63c0*/  PLOP3.LUT P2, PT, PT, PT, UP1, 0x80, 0x8 ;  /* 0x000000000008781c */ /* 0x000fe40003f4f018 */
[----:B------:R-:W-:Y:S02]  /*63d0*/  CS2R R42, SRZ ;  /* 0x00000000002a7805 */ /* 0x000fe4000001ff00 */
[----:B------:R-:W-:Y:S02]  /*63e0*/  LEA.HI R25, R22, R22, RZ, 0x1 ;  /* 0x0000001616197211 */ /* 0x000fe400078f08ff */
[----:B------:R-:W-:Y:S02]  /*63f0*/  CS2R R40, SRZ ;  /* 0x0000000000287805 */ /* 0x000fe4000001ff00 */
[----:B------:R-:W-:Y:S02]  /*6400*/  LOP3.LUT P4, R58, R53, 0xff, RZ, 0xc0, !PT ;  /* 0x000000ff353a7812 */ /* 0x000fe4000788c0ff */
[----:B------:R-:W-:Y:S02]  /*6410*/  CS2R R46, SRZ ;  /* 0x00000000002e7805 */ /* 0x000fe4000001ff00 */
[----:B------:R-:W-:Y:S02]  /*6420*/  SEL R4, RZ, 0xffffffff, P3 ;  /* 0xffffffffff047807 */ /* 0x000fe40001800000 */
[----:B------:R-:W-:Y:S02]  /*6430*/  CS2R R44, SRZ ;  /* 0x00000000002c7805 */ /* 0x000fe4000001ff00 */
[----:B------:R-:W-:Y:S02]  /*6440*/  P2R R70, PR, RZ, 0x20 ;  /* 0x00000020ff467803 */ /* 0x000fe40000000000 */
[----:B------:R-:W-:Y:S02]  /*6450*/  @P5 SHF.L.U32 R0, R74, 0x1f, RZ ;  /* 0x0000001f4a005819 */ /* 0x000fe400000006ff */
[----:B------:R-:W-:Y:S02]  /*6460*/  @P2 SEL R4, R5, R4, !P4 ;  /* 0x0000000405042207 */ /* 0x000fe40006000000 */
[----:B------:R1:W3:Y:S02]  /*6470*/  @P5 SYNCS.PHASECHK.TRANS64.TRYWAIT P1, [R2+URZ+0x50], R0 ;  /* 0x00005000020055a7 */ /* 0x0002e400080211ff */
[----:B------:R-:W-:Y:S04]  /*6480*/  LOP3.LUT R4, R4, 0x1, RZ, 0xc0, !PT ;  /* 0x0000000104047812 */ /* 0x000fe800078ec0ff */
[----:B------:R-:W-:Y:S04]  /*6490*/  ISETP.NE.U32.AND P2, PT, R4, 0x1, PT ;  /* 0x000000010400780c */ /* 0x000fe80003f45070 */
[----:B------:R-:W-:Y:S01]  /*64a0*/  P2R R77, PR, RZ, 0x4 ;  /* 0x00000004ff4d7803 */ /* 0x000fe20000000000 */
[----:B------:R4:W2:Y:S01]  /*64b0*/  SYNCS.PHASECHK.TRANS64.TRYWAIT P0, [R71+URZ+0xb0], R3 ;  /* 0x0000b003470075a7 */ /* 0x0008a200080011ff */
[C---:B-1----:R-:W-:Y:S01]  /*64c0*/  IMAD.SHL.U32 R0, R25.reuse, 0x20, RZ ;  /* 0x0000002019007824 */ /* 0x042fe200078e00ff */
[----:B------:R-:W-:Y:S04]  /*64d0*/  LOP3.LUT R25, R25, 0xffe, RZ, 0xc0, !PT ;  /* 0x00000ffe19197812 */ /* 0x000fe800078ec0ff */
[----:B------:R-:W-:Y:S01]  /*64e0*/  LOP3.LUT R0, R0, 0xffffffc0, RZ, 0xc0, !PT ;  /* 0xffffffc000007812 */ /* 0x000fe200078ec0ff */
[----:B------:R-:W-:Y:S04]  /*64f0*/  IMAD.IADD R25, R22, 0x1, -R25 ;  /* 0x0000000116197824 */ /* 0x000fe800078e0a19 */
[----:B------:R-:W-:Y:S04]  /*6500*/  IMAD.IADD R0, R23, 0x1, R0 ;  /* 0x0000000117007824 */ /* 0x000fe800078e0200 */
[----:B------:R-:W-:Y:S01]  /*6510*/  IMAD R25, R25, 0x100000, R0 ;  /* 0x0010000019197824 */ /* 0x000fe200078e0200 */
[----:B---3--:R-:W-:Y:S01]  /*6520*/  @P5 SEL R76, RZ, 0x1, !P1 ;  /* 0x00000001ff4c5807 */ /* 0x008fe20004800000 */
[----:B----4-:R-:W-:Y:S06]  /*6530*/  @!P5 BRA `(.L_x_99) ;  /* 0x000000000090d947 */ /* 0x010fec0003800000 */
[----:B------:R-:W-:Y:S01]  /*6540*/  HFMA2 R43, -RZ, RZ, 0, 0 ;  /* 0x00000000ff2b7431 */ /* 0x000fe200000001ff */
[----:B------:R-:W-:Y:S01]  /*6550*/  ISETP.NE.AND P1, PT, R76, RZ, PT ;  /* 0x000000ff4c00720c */ /* 0x000fe20003f25270 */
[----:B------:R-:W-:Y:S01]  /*6560*/  IMAD.U32 R5, RZ, RZ, UR46 ;  /* 0x0000002eff057e24 */ /* 0x000fe2000f8e00ff */
[----:B------:R-:W-:Y:S11]  /*6570*/  BSSY B0, `(.L_x_100) ;  /* 0x0000005000007945 */ /* 0x000ff60003800000 */
[----:B------:R-:W-:Y:S05]  /*6580*/  @P1 BRA `(.L_x_101) ;  /* 0x00000000000c1947 */ /* 0x000fea0003800000 */
[----:B------:R-:W-:Y:S04]  /*6590*/  SHF.L.U32 R0, R74, 0x1f, RZ ;  /* 0x0000001f4a007819 */ /* 0x000fe800000006ff */
[----:B------:R-:W1:Y:S02]  /*65a0*/  SYNCS.PHASECHK.TRANS64.TRYWAIT P1, [R2+URZ+0x50], R0 ;  /* 0x00005000020075a7 */ /* 0x000e6400080211ff */
[----:B-1----:R-:W-:Y:S05]  /*65b0*/  @!P1 BRA `(.L_x_102) ;  /* 0x0000002000689947 */ /* 0x002fea0003800000 */
.L_x_101:
[----:B------:R-:W-:Y:S05]  /*65c0*/  BSYNC B0 ;  /* 0x0000000000007941 */ /* 0x000fea0003800000 */
.L_x_100:
[----:B------:R-:W-:Y:S01]  /*65d0*/  ISETP.NE.AND P1, PT, R77, RZ, PT ;  /* 0x000000ff4d00720c */ /* 0x000fe20003f25270 */
[----:B------:R-:W-:Y:S01]  /*65e0*/  IMAD.MOV.U32 R42, RZ, RZ, RZ ;  /* 0x000000ffff2a7224 */ /* 0x000fe200078e00ff */
[----:B------:R-:W-:Y:S02]  /*65f0*/  CS2R R40, SRZ ;  /* 0x0000000000287805 */ /* 0x000fe4000001ff00 */
[----:B------:R-:W-:Y:S02]  /*6600*/  CS2R R46, SRZ ;  /* 0x00000000002e7805 */ /* 0x000fe4000001ff00 */
[----:B------:R-:W-:Y:S02]  /*6610*/  CS2R R44, SRZ ;  /* 0x00000000002c7805 */ /* 0x000fe4000001ff00 */
[----:B------:R-:W-:Y:S02]  /*6620*/  CS2R R34, SRZ ;  /* 0x0000000000227805 */ /* 0x000fe4000001ff00 */
[----:B------:R-:W-:Y:S02]  /*6630*/  CS2R R32, SRZ ;  /* 0x0000000000207805 */ /* 0x000fe4000001ff00 */
[----:B------:R-:W-:Y:S02]  /*6640*/  CS2R R38, SRZ ;  /* 0x0000000000267805 */ /* 0x000fe4000001ff00 */
[----:B------:R-:W-:Y:S01]  /*6650*/  CS2R R36, SRZ ;  /* 0x0000000000247805 */ /* 0x000fe2000001ff00 */
[----:B------:R-:W-:Y:S01]  /*6660*/  @P1 IMAD R5, R5, 0x800, R52 ;  /* 0x0000080005051824 */ /* 0x000fe200078e0234 */
[----:B------:R-:W-:Y:S05]  /*6670*/  @P1 WARPSYNC.ALL ;  /* 0x0000000000001948 */ /* 0x000fea0003800000 */
[----:B------:R-:W-:Y:S01]  /*6680*/  @P1 LEA R5, R5, UR44, 0x2 ;  /* 0x0000002c05051c11 */ /* 0x000fe2000f8e10ff */
[----:B------:R-:W-:Y:S04]  /*6690*/  UIADD3 UR4, UPT, UPT, UR46, 0x1, URZ ;  /* 0x000000012e047890 */ /* 0x000fe8000fffe0ff */
[----:B------:R3:W4:Y:S01]  /*66a0*/  @P1 LDSM.16.M88.4 R44, [R5+0x400] ;  /* 0x00040000052c183b */ /* 0x0007220000000200 */
[----:B------:R-:W-:Y:S01]  /*66b0*/  @P1 VIADD R4, R5, 0x400 ;  /* 0x0000040005041836 */ /* 0x000fe20000000000 */
[----:B------:R-:W-:Y:S01]  /*66c0*/  UISETP.NE.AND UP0, UPT, UR4, 0x3, UPT ;  /* 0x000000030400788c */ /* 0x000fe2000bf05270 */
[C-C-:B-1----:R-:W-:Y:S02]  /*66d0*/  @P1 IMAD R2, R63.reuse, 0x4, R5.reuse ;  /* 0x000000043f021824 */ /* 0x142fe400078e0205 */
[C---:B------:R-:W-:Y:S01]  /*66e0*/  @P1 IMAD R4, R62.reuse, 0x4, R4 ;  /* 0x000000043e041824 */ /* 0x040fe200078e0204 */
[----:B------:R-:W-:Y:S01]  /*66f0*/  USEL UR5, URZ, 0x1, UP0 ;  /* 0x00000001ff057887 */ /* 0x000fe20008000000 */
[----:B------:R-:W-:Y:S01]  /*6700*/  @P1 IMAD R0, R62, 0x4, R5 ;  /* 0x000000043e001824 */ /* 0x000fe200078e0205 */
[----:B------:R3:W1:Y:S01]  /*6710*/  @P1 LDSM.16.M88.4 R40, [R2+0x400] ;  /* 0x000400000228183b */ /* 0x0006620000000200 */
[----:B------:R-:W-:Y:S01]  /*6720*/  @P1 IMAD R4, R63, 0x4, R4 ;  /* 0x000000043f041824 */ /* 0x000fe200078e0204 */
[----:B------:R-:W-:Y:S02]  /*6730*/  USEL UR4, UR4, URZ, UP0 ;  /* 0x000000ff04047287 */ /* 0x000fe40008000000 */
[----:B------:R3:W1:Y:S01]  /*6740*/  @P1 LDSM.16.M88.4 R32, [R0+0x400] ;  /* 0x000400000020183b */ /* 0x0006620000000200 */
[----:B------:R-:W-:Y:S03]  /*6750*/  LOP3.LUT R74, R74, UR5, RZ, 0x3c, !PT ;  /* 0x000000054a4a7c12 */ /* 0x000fe6000f8e3cff */
[----:B------:R3:W1:Y:S01]  /*6760*/  @P1 LDSM.16.M88.4 R36, [R4] ;  /* 0x000000000424183b */ /* 0x0006620000000200 */
[----:B------:R-:W-:Y:S03]  /*6770*/  IMAD.U32 R75, RZ, RZ, UR4 ;  /* 0x00000004ff4b7e24 */ /* 0x000fe6000f8e00ff */
.L_x_99:
[----:B------:R-:W-:Y:S05]  /*6780*/  BSYNC B1 ;  /* 0x0000000000017941 */ /* 0x000fea0003800000 */
.L_x_98:
[----:B---3--:R-:W-:Y:S04]  /*6790*/  SHF.R.U32.HI R0, RZ, 0x15, R25 ;  /* 0x00000015ff007819 */ /* 0x008fe80000011619 */
[----:B------:R-:W-:Y:S01]  /*67a0*/  LOP3.LUT P1, RZ, R0, 0x3, R54, 0x48, !PT ;  /* 0x0000000300ff7812 */ /* 0x000fe20007824836 */
[----:B------:R-:W-:Y:S01]  /*67b0*/  @!UPT UIADD3 URZ, UPT, UPT, URZ, URZ, URZ ;  /* 0x000000fffffff290 */ /* 0x000fe2000fffe0ff */
[----:B--2---:R-:W-:Y:S11]  /*67c0*/  @P0 BRA `(.L_x_103) ;  /* 0x0000000000080947 */ /* 0x004ff60003800000 */
[----:B------:R-:W2:Y:S02]  /*67d0*/  SYNCS.PHASECHK.TRANS64.TRYWAIT P0, [R71+URZ+0xb0], R3 ;  /* 0x0000b003470075a7 */ /* 0x000ea400080011ff */
[----:B--2---:R-:W-:Y:S05]  /*67e0*/  @!P0 BRA `(.L_x_104) ;  /* 0x0000001c00f08947 */ /* 0x004fea0003800000 */
.L_x_103:
[----:B------:R-:W-:Y:S05]  /*67f0*/  @!P1 BRA `(.L_x_105) ;  /* 0x0000000000409947 */ /* 0x000fea0003800000 */
[----:B------:R-:W3:Y:S01]  /*6800*/  LDCU.64 UR8, c[0x4][0x70] ;  /* 0x01000e00ff0877ac */ /* 0x000ee20008000a00 */
[----:B--2---:R-:W-:Y:S01]  /*6810*/  MOV R3, 0x0 ;  /* 0x0000000000037802 */ /* 0x004fe20000000f00 */
[----:B------:R-:W-:Y:S02]  /*6820*/  HFMA2 R12, -RZ, RZ, 0, 5.9604644775390625e-08 ;  /* 0x00000001ff0c7431 */ /* 0x000fe400000001ff */
[----:B------:R-:W-:Y:S02]  /*6830*/  IMAD.MOV.U32 R8, RZ, RZ, 0x192 ;  /* 0x00000192ff087424 */ /* 0x000fe400078e00ff */
[----:B------:R-:W-:Y:S01]  /*6840*/  IMAD.MOV.U32 R13, RZ, RZ, RZ ;  /* 0x000000ffff0d7224 */ /* 0x000fe200078e00ff */
[----:B------:R-:W2:Y:S01]  /*6850*/  LDCU.64 UR6, c[0x4][0x78] ;  /* 0x01000f00ff0677ac */ /* 0x000ea20008000a00 */
[----:B------:R-:W1:Y:S01]  /*6860*/  LDC.64 R2, c[0x4][R3] ;  /* 0x0100000003027b82 */ /* 0x000e620000000a00 */
[----:B------:R-:W5:Y:S01]  /*6870*/  LDCU.64 UR4, c[0x4][0x10] ;  /* 0x01000200ff0477ac */ /* 0x000f620008000a00 */
[----:B---3--:R-:W-:Y:S01]  /*6880*/  MOV R5, UR9 ;  /* 0x0000000900057c02 */ /* 0x008fe20008000f00 */
[----:B------:R-:W-:Y:S01]  /*6890*/  IMAD.U32 R4, RZ, RZ, UR8 ;  /* 0x00000008ff047e24 */ /* 0x000fe2000f8e00ff */
[----:B--2---:R-:W-:Y:S01]  /*68a0*/  MOV R7, UR7 ;  /* 0x0000000700077c02 */ /* 0x004fe20008000f00 */
[----:B------:R-:W-:Y:S01]  /*68b0*/  IMAD.U32 R6, RZ, RZ, UR6 ;  /* 0x00000006ff067e24 */ /* 0x000fe2000f8e00ff */
[----:B-----5:R-:W-:Y:S01]  /*68c0*/  MOV R11, UR5 ;  /* 0x00000005000b7c02 */ /* 0x020fe20008000f00 */
[----:B------:R-:W-:Y:S02]  /*68d0*/  IMAD.U32 R10, RZ, RZ, UR4 ;  /* 0x00000004ff0a7e24 */ /* 0x000fe4000f8e00ff */
[----:B------:R-:W-:Y:S07]  /*68e0*/  LEPC R20, `(.L_x_105) ;  /* 0x000000001014794e */ /* 0x000fee0000000000 */
[----:B-1--4-:R-:W-:Y:S05]  /*68f0*/  CALL.ABS.NOINC R2 ;  /* 0x0000000002007343 */ /* 0x012fea0003c00000 */
.L_x_105:
[----:B----4-:R-:W-:Y:S01]  /*6900*/  LOP3.LUT R20, R44, 0xffffe000, RZ, 0xc0, !PT ;  /* 0xffffe0002c147812 */ /* 0x010fe200078ec0ff */
[----:B------:R-:W-:Y:S05]  /*6910*/  WARPSYNC.ALL ;  /* 0x0000000000007948 */ /* 0x000fea0003800000 */
[----:B------:R-:W-:Y:S01]  /*6920*/  R2UR UR4, R25 ;  /* 0x00000000190472ca */ /* 0x000fe200000e0000 */
[----:B------:R-:W-:Y:S01]  /*6930*/  IMAD.SHL.U32 R73, R63, 0x4, RZ ;  /* 0x000000043f497824 */ /* 0x000fe200078e00ff */
[----:B------:R-:W-:Y:S01]  /*6940*/  LOP3.LUT R21, R45, 0xffffe000, RZ, 0xc0, !PT ;  /* 0xffffe0002d157812 */ /* 0x000fe200078ec0ff */
[----:B------:R-:W-:Y:S01]  /*6950*/  IMAD.SHL.U32 R72, R62, 0x4, RZ ;  /* 0x000000043e487824 */ /* 0x000fe200078e00ff */
[----:B------:R-:W-:Y:S01]  /*6960*/  LOP3.LUT R27, R46, 0xffffe000, RZ, 0xc0, !PT ;  /* 0xffffe0002e1b7812 */ /* 0x000fe200078ec0ff */
[----:B------:R-:W-:Y:S01]  /*6970*/  BSSY.RECONVERGENT B0, `(.L_x_106) ;  /* 0x000005a000007945 */ /* 0x000fe20003800200 */
[----:B------:R-:W-:Y:S07]  /*6980*/  ISETP.NE.AND P0, PT, R64, RZ, PT ;  /* 0x000000ff4000720c */ /* 0x000fee0003f05270 */
[----:B------:R-:W3:Y:S02]  /*6990*/  LDTM.16dp128bit.x8 R4, tmem[UR4] ;  /* 0x00000004000479ee */ /* 0x000ee40008180000 */
[C---:B---3--:R-:W-:Y:S01]  /*69a0*/  FMUL R0, R24.reuse, R4 ;  /* 0x0000000418007220 */ /* 0x048fe20000400000 */
[C---:B------:R-:W-:Y:S01]  /*69b0*/  FMUL R2, R24.reuse, R5 ;  /* 0x0000000518027220 */ /* 0x040fe20000400000 */
[C---:B--2---:R-:W-:Y:S01]  /*69c0*/  FMUL R3, R24.reuse, R6 ;  /* 0x0000000618037220 */ /* 0x044fe20000400000 */
[----:B------:R-:W-:Y:S01]  /*69d0*/  FMUL R7, R24, R7 ;  /* 0x0000000718077220 */ /* 0x000fe20000400000 */
[C---:B------:R-:W-:Y:S01]  /*69e0*/  FFMA R28, R26.reuse, R20, R0 ;  /* 0x000000141a1c7223 */ /* 0x040fe20000000000 */
[----:B------:R-:W-:Y:S01]  /*69f0*/  LOP3.LUT R0, R47, 0xffffe000, RZ, 0xc0, !PT ;  /* 0xffffe0002f007812 */ /* 0x000fe200078ec0ff */
[----:B------:R-:W-:Y:S01]  /*6a00*/  FFMA R29, R26, R21, R2 ;  /* 0x000000151a1d7223 */ /* 0x000fe20000000002 */
[----:B-1----:R-:W-:Y:S01]  /*6a10*/  LOP3.LUT R2, R40, 0xffffe000, RZ, 0xc0, !PT ;  /* 0xffffe00028027812 */ /* 0x002fe200078ec0ff */
[C---:B------:R-:W-:Y:S01]  /*6a20*/  FFMA R30, R26.reuse, R27, R3 ;  /* 0x0000001b1a1e7223 */ /* 0x040fe20000000003 */
[----:B------:R-:W-:Y:S01]  /*6a30*/  LOP3.LUT R3, R41, 0xffffe000, RZ, 0xc0, !PT ;  /* 0xffffe00029037812 */ /* 0x000fe200078ec0ff */
[----:B------:R-:W-:Y:S01]  /*6a40*/  FFMA R31, R26, R0, R7 ;  /* 0x000000001a1f7223 */ /* 0x000fe20000000007 */
[----:B------:R-:W-:Y:S01]  /*6a50*/  LOP3.LUT R0, R42, 0xffffe000, RZ, 0xc0, !PT ;  /* 0xffffe0002a007812 */ /* 0x000fe200078ec0ff */
[C---:B------:R-:W-:Y:S01]  /*6a60*/  FMUL R4, R24.reuse, R8 ;  /* 0x0000000818047220 */ /* 0x040fe20000400000 */
[----:B------:R-:W-:Y:S01]  /*6a70*/  LOP3.LUT R7, R43, 0xffffe000, RZ, 0xc0, !PT ;  /* 0xffffe0002b077812 */ /* 0x000fe200078ec0ff */
[C---:B------:R-:W-:Y:S01]  /*6a80*/  FMUL R5, R24.reuse, R9 ;  /* 0x0000000918057220 */ /* 0x040fe20000400000 */
[----:B------:R-:W-:Y:S01]  /*6a90*/  F2FP.TF32.F32.PACK_B R28, R28 ;  /* 0x0000001cff1c723e */ /* 0x000fe200024050ff */
[----:B------:R-:W-:Y:S01]  /*6aa0*/  FMUL R6, R24, R10 ;  /* 0x0000000a18067220 */ /* 0x000fe20000400000 */
[----:B------:R-:W-:Y:S01]  /*6ab0*/  F2FP.TF32.F32.PACK_B R29, R29 ;  /* 0x0000001dff1d723e */ /* 0x000fe200024050ff */
[----:B------:R-:W-:Y:S01]  /*6ac0*/  FFMA R4, R26, R2, R4 ;  /* 0x000000021a047223 */ /* 0x000fe20000000004 */
[----:B------:R-:W-:Y:S01]  /*6ad0*/  LOP3.LUT R2, R32, 0xffffe000, RZ, 0xc0, !PT ;  /* 0xffffe00020027812 */ /* 0x000fe200078ec0ff */
[----:B------:R-:W-:Y:S01]  /*6ae0*/  FFMA R5, R26, R3, R5 ;  /* 0x000000031a057223 */ /* 0x000fe20000000005 */
[----:B------:R-:W-:Y:S01]  /*6af0*/  LOP3.LUT R3, R34, 0xffffe000, RZ, 0xc0, !PT ;  /* 0xffffe00022037812 */ /* 0x000fe200078ec0ff */
[----:B------:R-:W-:Y:S01]  /*6b00*/  FMUL R11, R24, R11 ;  /* 0x0000000b180b7220 */ /* 0x000fe20000400000 */
[----:B------:R-:W-:Y:S01]  /*6b10*/  F2FP.TF32.F32.PACK_B R30, R30 ;  /* 0x0000001eff1e723e */ /* 0x000fe200024050ff */
[----:B------:R-:W-:Y:S01]  /*6b20*/  FFMA R6, R26, R0, R6 ;  /* 0x000000001a067223 */ /* 0x000fe20000000006 */
[----:B------:R-:W-:Y:S01]  /*6b30*/  LOP3.LUT R0, R33, 0xffffe000, RZ, 0xc0, !PT ;  /* 0xffffe00021007812 */ /* 0x000fe200078ec0ff */
[C---:B------:R-:W-:Y:S01]  /*6b40*/  FMUL R8, R24.reuse, R12 ;  /* 0x0000000c18087220 */ /* 0x040fe20000400000 */
[----:B------:R-:W-:Y:S01]  /*6b50*/  F2FP.TF32.F32.PACK_B R31, R31 ;  /* 0x0000001fff1f723e */ /* 0x000fe200024050ff */
[----:B------:R-:W-:Y:S01]  /*6b60*/  FMUL R9, R24, R13 ;  /* 0x0000000d18097220 */ /* 0x000fe20000400000 */
[----:B------:R-:W-:Y:S01]  /*6b70*/  F2FP.TF32.F32.PACK_B R4, R4 ;  /* 0x00000004ff04723e */ /* 0x000fe200024050ff */
[----:B------:R-:W-:Y:S01]  /*6b80*/  FFMA R7, R26, R7, R11 ;  /* 0x000000071a077223 */ /* 0x000fe2000000000b */
[----:B------:R-:W-:Y:S01]  /*6b90*/  F2FP.TF32.F32.PACK_B R5, R5 ;  /* 0x00000005ff05723e */ /* 0x000fe200024050ff */
[----:B------:R-:W-:Y:S01]  /*6ba0*/  FMUL R10, R24, R14 ;  /* 0x0000000e180a7220 */ /* 0x000fe20000400000 */
[----:B------:R-:W-:Y:S01]  /*6bb0*/  F2FP.TF32.F32.PACK_B R6, R6 ;  /* 0x00000006ff06723e */ /* 0x000fe200024050ff */
[----:B------:R-:W-:Y:S01]  /*6bc0*/  FFMA R8, R26, R2, R8 ;  /* 0x000000021a087223 */ /* 0x000fe20000000008 */
[----:B------:R-:W-:Y:S01]  /*6bd0*/  LOP3.LUT R2, R35, 0xffffe000, RZ, 0xc0, !PT ;  /* 0xffffe00023027812 */ /* 0x000fe200078ec0ff */
[----:B------:R-:W-:Y:S01]  /*6be0*/  FMUL R12, R24, R16 ;  /* 0x00000010180c7220 */ /* 0x000fe20000400000 */
[----:B------:R-:W-:Y:S01]  /*6bf0*/  LOP3.LUT R16, R36, 0xffffe000, RZ, 0xc0, !PT ;  /* 0xffffe00024107812 */ /* 0x000fe200078ec0ff */
[----:B------:R-:W-:Y:S01]  /*6c00*/  FFMA R9, R26, R0, R9 ;  /* 0x000000001a097223 */ /* 0x000fe20000000009 */
[----:B------:R-:W-:Y:S01]  /*6c10*/  LOP3.LUT R0, R37, 0xffffe000, RZ, 0xc0, !PT ;  /* 0xffffe00025007812 */ /* 0x000fe200078ec0ff */
[----:B------:R-:W-:Y:S01]  /*6c20*/  FMUL R15, R24, R15 ;  /* 0x0000000f180f7220 */ /* 0x000fe20000400000 */
[----:B------:R-:W-:Y:S01]  /*6c30*/  FFMA R10, R26, R3, R10 ;  /* 0x000000031a0a7223 */ /* 0x000fe2000000000a */
[----:B------:R-:W-:Y:S02]  /*6c40*/  IMAD.U32 R3, RZ, RZ, UR46 ;  /* 0x0000002eff037e24 */ /* 0x000fe4000f8e00ff */
[----:B------:R-:W-:Y:S01]  /*6c50*/  FMUL R13, R24, R17 ;  /* 0x00000011180d7220 */ /* 0x000fe20000400000 */
[C---:B------:R-:W-:Y:S01]  /*6c60*/  FFMA R11, R26.reuse, R2, R15 ;  /* 0x000000021a0b7223 */ /* 0x040fe2000000000f */
[----:B------:R-:W-:Y:S01]  /*6c70*/  FFMA R12, R26, R16, R12 ;  /* 0x000000101a0c7223 */ /* 0x000fe2000000000c */
[----:B------:R-:W-:Y:S01]  /*6c80*/  IMAD R16, R3, 0x800, R52 ;  /* 0x0000080003107824 */ /* 0x000fe200078e0234 */
[----:B------:R-:W-:Y:S01]  /*6c90*/  LOP3.LUT R2, R38, 0xffffe000, RZ, 0xc0, !PT ;  /* 0xffffe00026027812 */ /* 0x000fe200078ec0ff */
[C---:B------:R-:W-:Y:S01]  /*6ca0*/  FMUL R14, R24.reuse, R18 ;  /* 0x00000012180e7220 */ /* 0x040fe20000400000 */
[----:B------:R-:W-:Y:S01]  /*6cb0*/  LOP3.LUT R3, R39, 0xffffe000, RZ, 0xc0, !PT ;  /* 0xffffe00027037812 */ /* 0x000fe200078ec0ff */
[----:B------:R-:W-:Y:S01]  /*6cc0*/  FMUL R19, R24, R19 ;  /* 0x0000001318137220 */ /* 0x000fe20000400000 */
[----:B------:R-:W-:Y:S01]  /*6cd0*/  LEA R16, R16, UR44, 0x2 ;  /* 0x0000002c10107c11 */ /* 0x000fe2000f8e10ff */
[C---:B------:R-:W-:Y:S01]  /*6ce0*/  FFMA R13, R26.reuse, R0, R13 ;  /* 0x000000001a0d7223 */ /* 0x040fe2000000000d */
[C---:B------:R-:W-:Y:S01]  /*6cf0*/  FFMA R14, R26.reuse, R2, R14 ;  /* 0x000000021a0e7223 */ /* 0x040fe2000000000e */
[----:B------:R-:W-:Y:S01]  /*6d00*/  FFMA R15, R26, R3, R19 ;  /* 0x000000031a0f7223 */ /* 0x000fe20000000013 */
[C-C-:B------:R-:W-:Y:S01]  /*6d10*/  IADD3 R3, PT, PT, R73.reuse, 0x400, R16.reuse ;  /* 0x0000040049037810 */ /* 0x140fe20007ffe010 */
[----:B------:R1:W-:Y:S01]  /*6d20*/  STSM.16.M88.4 [R16+0x400], R28 ;  /* 0x0004001c10007844 */ /* 0x0003e20000000200 */
[----:B------:R-:W-:Y:S02]  /*6d30*/  F2FP.TF32.F32.PACK_B R7, R7 ;  /* 0x00000007ff07723e */ /* 0x000fe400024050ff */
[----:B------:R-:W-:Y:S02]  /*6d40*/  IADD3 R0, PT, PT, R72, 0x400, R16 ;  /* 0x0000040048007810 */ /* 0x000fe40007ffe010 */
[----:B------:R-:W-:Y:S03]  /*6d50*/  F2FP.TF32.F32.PACK_B R8, R8 ;  /* 0x00000008ff08723e */ /* 0x000fe600024050ff */
[----:B------:R1:W-:Y:S01]  /*6d60*/  STSM.16.M88.4 [R3], R4 ;  /* 0x0000000403007844 */ /* 0x0003e20000000200 */
[----:B------:R-:W-:Y:S01]  /*6d70*/  F2FP.TF32.F32.PACK_B R9, R9 ;  /* 0x00000009ff09723e */ /* 0x000fe200024050ff */
[----:B------:R-:W-:Y:S01]  /*6d80*/  IMAD.IADD R2, R73, 0x1, R0 ;  /* 0x0000000149027824 */ /* 0x000fe200078e0200 */
[----:B------:R-:W-:Y:S02]  /*6d90*/  F2FP.TF32.F32.PACK_B R10, R10 ;  /* 0x0000000aff0a723e */ /* 0x000fe400024050ff */
[----:B------:R-:W-:Y:S02]  /*6da0*/  F2FP.TF32.F32.PACK_B R11, R11 ;  /* 0x0000000bff0b723e */ /* 0x000fe400024050ff */
[----:B------:R-:W-:Y:S02]  /*6db0*/  F2FP.TF32.F32.PACK_B R12, R12 ;  /* 0x0000000cff0c723e */ /* 0x000fe400024050ff */
[----:B------:R-:W-:Y:S01]  /*6dc0*/  F2FP.TF32.F32.PACK_B R13, R13 ;  /* 0x0000000dff0d723e */ /* 0x000fe200024050ff */
[----:B------:R1:W-:Y:S01]  /*6dd0*/  STSM.16.M88.4 [R0], R8 ;  /* 0x0000000800007844 */ /* 0x0003e20000000200 */
[----:B------:R-:W-:Y:S02]  /*6de0*/  F2FP.TF32.F32.PACK_B R14, R14 ;  /* 0x0000000eff0e723e */ /* 0x000fe400024050ff */
[----:B------:R-:W-:Y:S05]  /*6df0*/  F2FP.TF32.F32.PACK_B R15, R15 ;  /* 0x0000000fff0f723e */ /* 0x000fea00024050ff */
[----:B------:R1:W-:Y:S01]  /*6e00*/  STSM.16.M88.4 [R2], R12 ;  /* 0x0000000c02007844 */ /* 0x0003e20000000200 */
[----:B------:R-:W-:Y:S01]  /*6e10*/  @!PT LDS RZ, [RZ] ;  /* 0x00000000fffff984 */ /* 0x000fe20000000800 */
[----:B------:R-:W-:Y:S01]  /*6e20*/  @!PT LDS RZ, [RZ] ;  /* 0x00000000fffff984 */ /* 0x000fe20000000800 */
[----:B------:R-:W-:Y:S01]  /*6e30*/  @!PT LDS RZ, [RZ] ;  /* 0x00000000fffff984 */ /* 0x000fe20000000800 */
[----:B------:R-:W-:Y:S01]  /*6e40*/  @!PT LDS RZ, [RZ] ;  /* 0x00000000fffff984 */ /* 0x000fe20000000800 */
[----:B------:R2:W-:Y:S07]  /*6e50*/  MEMBAR.ALL.CTA ;  /* 0x0000000000007992 */ /* 0x0005ee0000008000 */
[----:B--2---:R-:W2:Y:S02]  /*6e60*/  FENCE.VIEW.ASYNC.S ;  /* 0x00000000000073c6 */ /* 0x004ea40000000000 */
[----:B--2---:R-:W-:Y:S06]  /*6e70*/  BAR.SYNC.DEFER_BLOCKING 0x1, 0x80 ;  /* 0x0042000000007b1d */ /* 0x004fec0000010000 */
[----:B------:R-:W-:Y:S05]  /*6e80*/  @P0 BRA `(.L_x_107) ;  /* 0x0000000000200947 */ /* 0x000fea0003800000 */
[----:B------:R-:W2:Y:S01]  /*6e90*/  LDCU.64 UR6, c[0x0][0x348] ;  /* 0x00006900ff0677ac */ /* 0x000ea20008000a00 */
[----:B------:R-:W-:Y:S01]  /*6ea0*/  ULEA UR5, UR46, UR44, 0xd ;  /* 0x0000002c2e057291 */ /* 0x000fe2000f8e68ff */
[----:B------:R-:W-:Y:S03]  /*6eb0*/  UMOV UR51, UR36 ;  /* 0x0000002400337c82 */ /* 0x000fe60008000000 */
[----:B------:R-:W-:Y:S02]  /*6ec0*/  UIADD3 UR48, UPT, UPT, UR5, 0x400, URZ ;  /* 0x0000040005307890 */ /* 0x000fe4000fffe0ff */
[----:B--2---:R-:W-:Y:S04]  /*6ed0*/  UIADD3 UR4, UP0, UPT, UR6, 0x680, URZ ;  /* 0x0000068006047890 */ /* 0x004fe8000ff1e0ff */
[----:B------:R-:W-:Y:S09]  /*6ee0*/  UIADD3.X UR5, UPT, UPT, URZ, UR7, URZ, UP0, !UPT ;  /* 0x00000007ff057290 */ /* 0x000ff200087fe4ff */
[----:B------:R2:W-:Y:S02]  /*6ef0*/  UTMASTG.3D [UR48], [UR4] ;  /* 0x00000030040073b5 */ /* 0x0005e40008010000 */
[----:B--2---:R0:W-:Y:S02]  /*6f00*/  UTMACMDFLUSH ;  /* 0x00000000000079b7 */ /* 0x0041e40000000000 */
.L_x_107:
[----:B------:R-:W-:Y:S05]  /*6f10*/  BSYNC.RECONVERGENT B0 ;  /* 0x0000000000007941 */ /* 0x000fea0003800200 */
.L_x_106:
[----:B------:R-:W-:Y:S01]  /*6f20*/  UIADD3 UR47, UPT, UPT, UR46, 0x1, URZ ;  /* 0x000000012e2f7890 */ /* 0x000fe2000fffe0ff */
[----:B------:R-:W-:Y:S03]  /*6f30*/  BSSY.RECONVERGENT B0, `(.L_x_108) ;  /* 0x0000005000007945 */ /* 0x000fe60003800200 */
[----:B------:R-:W-:Y:S04]  /*6f40*/  UISETP.NE.AND UP0, UPT, UR47, 0x3, UPT ;  /* 0x000000032f00788c */ /* 0x000fe8000bf05270 */
[----:B------:R-:W-:Y:S01]  /*6f50*/  USEL UR45, UR47, URZ, UP0 ;  /* 0x000000ff2f2d7287 */ /* 0x000fe20008000000 */
[----:B------:R-:W-:Y:S11]  /*6f60*/  @P0 BRA `(.L_x_109) ;  /* 0x0000000000040947 */ /* 0x000ff60003800000 */
[----:B------:R-:W-:Y:S04]  /*6f70*/  DEPBAR.LE SB0, 0x1 ;  /* 0x000080400000791a */ /* 0x000fe80000000000 */
.L_x_109:
[----:B------:R-:W-:Y:S05]  /*6f80*/  BSYNC.RECONVERGENT B0 ;  /* 0x0000000000007941 */ /* 0x000fea0003800200 */
.L_x_108:
[----:B------:R-:W-:Y:S01]  /*6f90*/  BAR.SYNC.DEFER_BLOCKING 0x1, 0x80 ;  /* 0x0042000000007b1d */ /* 0x000fe20000010000 */
[----:B------:R-:W-:Y:S01]  /*6fa0*/  ISETP.NE.AND P1, PT, R70, RZ, PT ;  /* 0x000000ff4600720c */ /* 0x000fe20003f25270 */
[----:B------:R-:W-:Y:S01]  /*6fb0*/  UISETP.NE.AND UP0, UPT, UR53, URZ, UPT ;  /* 0x000000ff3500728c */ /* 0x000fe2000bf05270 */
[----:B-1----:R-:W-:Y:S11]  /*6fc0*/  LEA R2, R75, UR44, 0x3 ;  /* 0x0000002c4b027c11 */ /* 0x002ff6000f8e18ff */
[----:B------:R-:W-:Y:S01]  /*6fd0*/  @P1 SHF.L.U32 R3, R74, 0x1f, RZ ;  /* 0x0000001f4a031819 */ /* 0x000fe200000006ff */
[----:B------:R-:W-:Y:S06]  /*6fe0*/  BRA.U !UP0, `(.L_x_110) ;  /* 0x0000000108247547 */ /* 0x000fec000b800000 */
[----:B------:R-:W-:Y:S01]  /*6ff0*/  IMAD.U32 R4, RZ, RZ, UR52 ;  /* 0x00000034ff047e24 */ /* 0x000fe2000f8e00ff */
[----:B------:R-:W-:Y:S01]  /*7000*/  MOV R0, UR54 ;  /* 0x0000003600007c02 */ /* 0x000fe20008000f00 */
[----:B------:R-:W-:Y:S03]  /*7010*/  UIADD3 UR4, UPT, UPT, UR52, 0x1, URZ ;  /* 0x0000000134047890 */ /* 0x000fe6000fffe0ff */
[----:B------:R-:W-:Y:S01]  /*7020*/  @P1 LEA R4, R4, UR44, 0x3 ;  /* 0x0000002c04041c11 */ /* 0x000fe2000f8e18ff */
[----:B------:R-:W-:Y:S04]  /*7030*/  UISETP.NE.AND UP0, UPT, UR4, 0x3, UPT ;  /* 0x000000030400788c */ /* 0x000fe8000bf05270 */
[----:B------:R-:W-:Y:S01]  /*7040*/  @P1 VIADD R4, R4, 0x68 ;  /* 0x0000006804041836 */ /* 0x000fe20000000000 */
[----:B------:R-:W-:Y:S04]  /*7050*/  USEL UR52, UR4, URZ, UP0 ;  /* 0x000000ff04347287 */ /* 0x000fe80008000000 */
[----:B------:R-:W-:Y:S04]  /*7060*/  @P1 PRMT R0, R0, 0x654, R4 ;  /* 0x0000065400001816 */ /* 0x000fe80000000004 */
[----:B------:R1:W-:Y:S04]  /*7070*/  @P1 SYNCS.ARRIVE.TRANS64.RED.A1T0 RZ, [R0+URZ], RZ ;  /* 0x000000ff00ff19a7 */ /* 0x0003e800081004ff */
.L_x_110:
[----:B------:R-:W2:Y:S01]  /*7080*/  @P1 SYNCS.PHASECHK.TRANS64.TRYWAIT P0, [R2+URZ+0x50], R3 ;  /* 0x00005003020015a7 */ /* 0x000ea200080011ff */
[----:B------:R-:W-:Y:S01]  /*7090*/  BSSY B1, `(.L_x_111) ;  /* 0x0000017000017945 */ /* 0x000fe20003800000 */
[----:B--2---:R-:W-:Y:S03]  /*70a0*/  @P1 SEL R76, RZ, 0x1, !P0 ;  /* 0x00000001ff4c1807 */ /* 0x004fe60004000000 */
[----:B------:R-:W-:Y:S05]  /*70b0*/  @!P1 BRA `(.L_x_112) ;  /* 0x0000000000509947 */ /* 0x000fea0003800000 */
[----:B------:R-:W-:Y:S01]  /*70c0*/  ISETP.NE.AND P1, PT, R77, RZ, PT ;  /* 0x000000ff4d00720c */ /* 0x000fe20003f25270 */
[----:B------:R-:W-:Y:S01]  /*70d0*/  BSSY B0, `(.L_x_113) ;  /* 0x000000a000007945 */ /* 0x000fe20003800000 */
[----:B------:R-:W-:Y:S11]  /*70e0*/  ISETP.NE.AND P0, PT, R76, RZ, PT ;  /* 0x000000ff4c00720c */ /* 0x000ff60003f05270 */
[----:B------:R-:W-:Y:S05]  /*70f0*/  @P1 IMAD R4, R75, 0x800, R52 ;  /* 0x000008004b041824 */ /* 0x000fea00078e0234 */
[----:B------:R-:W-:Y:S05]  /*7100*/  @P1 LEA R4, R4, UR44, 0x2 ;  /* 0x0000002c04041c11 */ /* 0x000fea000f8e10ff */
[--C-:B-1----:R-:W-:Y:S02]  /*7110*/  @P1 IMAD.IADD R0, R72, 0x1, R4.reuse ;  /* 0x0000000148001824 */ /* 0x102fe400078e0204 */
[----:B------:R-:W-:Y:S01]  /*7120*/  @P1 IMAD.IADD R3, R73, 0x1, R4 ;  /* 0x0000000149031824 */ /* 0x000fe200078e0204 */
[----:B------:R-:W-:Y:S06]  /*7130*/  @P0 BRA `(.L_x_114) ;  /* 0x00000000000c0947 */ /* 0x000fec0003800000 */
[----:B------:R-:W-:Y:S04]  /*7140*/  SHF.L.U32 R74, R74, 0x1f, RZ ;  /* 0x0000001f4a4a7819 */ /* 0x000fe800000006ff */
[----:B------:R-:W1:Y:S02]  /*7150*/  SYNCS.PHASECHK.TRANS64.TRYWAIT P0, [R2+URZ+0x50], R74 ;  /* 0x0000504a020075a7 */ /* 0x000e6400080011ff */
[----:B-1----:R-:W-:Y:S05]  /*7160*/  @!P0 BRA `(.L_x_115) ;  /* 0x0000001400a48947 */ /* 0x002fea0003800000 */
.L_x_114:
[----:B------:R-:W-:Y:S05]  /*7170*/  BSYNC B0 ;  /* 0x0000000000007941 */ /* 0x000fea0003800000 */
.L_x_113:
[----:B------:R-:W-:Y:S11]  /*7180*/  ISETP.NE.AND P0, PT, R77, RZ, PT ;  /* 0x000000ff4d00720c */ /* 0x000ff60003f05270 */
[----:B------:R-:W-:Y:S02]  /*7190*/  @!UPT UIADD3 URZ, UPT, UPT, URZ, URZ, URZ ;  /* 0x000000fffffff290 */ /* 0x000fe4000fffe0ff */
[----:B-1----:R-:W-:Y:S01]  /*71a0*/  @P0 IADD3 R2, PT, PT, R73, R0, RZ ;  /* 0x0000000049020210 */ /* 0x002fe20007ffe0ff */
[----:B------:R-:W-:Y:S05]  /*71b0*/  @P0 WARPSYNC.ALL ;  /* 0x0000000000000948 */ /* 0x000fea0003800000 */
[----:B------:R2:W3:Y:S04]  /*71c0*/  @P0 LDSM.16.M88.4 R44, [R4+0x400] ;  /* 0x00040000042c083b */ /* 0x0004e80000000200 */
[----:B------:R2:W4:Y:S04]  /*71d0*/  @P0 LDSM.16.M88.4 R40, [R3+0x400] ;  /* 0x000400000328083b */ /* 0x0005280000000200 */
[----:B------:R2:W1:Y:S04]  /*71e0*/  @P0 LDSM.16.M88.4 R32, [R0+0x400] ;  /* 0x000400000020083b */ /* 0x0004680000000200 */
[----:B------:R2:W1:Y:S02]  /*71f0*/  @P0 LDSM.16.M88.4 R36, [R2+0x400] ;  /* 0x000400000224083b */ /* 0x0004640000000200 */
.L_x_112:
[----:B------:R-:W-:Y:S05]  /*7200*/  BSYNC B1 ;  /* 0x0000000000017941 */ /* 0x000fea0003800000 */
.L_x_111:
[----:B-12---:R-:W-:Y:S05]  /*7210*/  VIADD R0, R25, 0x20 ;  /* 0x0000002019007836 */ /* 0x006fea0000000000 */
[----:B------:R-:W-:Y:S04]  /*7220*/  SHF.R.U32.HI R0, RZ, 0x15, R0 ;  /* 0x00000015ff007819 */ /* 0x000fe80000011600 */
[----:B------:R-:W-:Y:S11]  /*7230*/  LOP3.LUT P0, RZ, R0, 0x3, R54, 0x48, !PT ;  /* 0x0000000300ff7812 */ /* 0x000ff60007804836 */
[----:B------:R-:W-:Y:S02]  /*7240*/  @!UPT UIADD3 URZ, UPT, UPT, URZ, URZ, URZ ;  /* 0x000000fffffff290 */ /* 0x000fe4000fffe0ff */
[----:B------:R-:W-:Y:S05]  /*7250*/  @!P0 BRA `(.L_x_116) ;  /* 0x0000000000408947 */ /* 0x000fea0003800000 */
[----:B------:R-:W1:Y:S01]  /*7260*/  LDCU.64 UR8, c[0x4][0x70] ;  /* 0x01000e00ff0877ac */ /* 0x000e620008000a00 */
[----:B------:R-:W-:Y:S01]  /*7270*/  MOV R3, 0x0 ;  /* 0x0000000000037802 */ /* 0x000fe20000000f00 */
[----:B------:R-:W-:Y:S02]  /*7280*/  HFMA2 R12, -RZ, RZ, 0, 5.9604644775390625e-08 ;  /* 0x00000001ff0c7431 */ /* 0x000fe400000001ff */
[----:B------:R-:W-:Y:S02]  /*7290*/  IMAD.MOV.U32 R8, RZ, RZ, 0x192 ;  /* 0x00000192ff087424 */ /* 0x000fe400078e00ff */
[----:B------:R-:W-:Y:S01]  /*72a0*/  IMAD.MOV.U32 R13, RZ, RZ, RZ ;  /* 0x000000ffff0d7224 */ /* 0x000fe200078e00ff */
[----:B------:R-:W2:Y:S01]  /*72b0*/  LDCU.64 UR6, c[0x4][0x78] ;  /* 0x01000f00ff0677ac */ /* 0x000ea20008000a00 */
[----:B------:R-:W3:Y:S01]  /*72c0*/  LDC.64 R2, c[0x4][R3] ;  /* 0x0100000003027b82 */ /* 0x000ee20000000a00 */
[----:B------:R-:W5:Y:S01]  /*72d0*/  LDCU.64 UR4, c[0x4][0x10] ;  /* 0x01000200ff0477ac */ /* 0x000f620008000a00 */
[----:B-1----:R-:W-:Y:S01]  /*72e0*/  MOV R5, UR9 ;  /* 0x0000000900057c02 */ /* 0x002fe20008000f00 */
[----:B------:R-:W-:Y:S01]  /*72f0*/  IMAD.U32 R4, RZ, RZ, UR8 ;  /* 0x00000008ff047e24 */ /* 0x000fe2000f8e00ff */
[----:B--2---:R-:W-:Y:S01]  /*7300*/  MOV R7, UR7 ;  /* 0x0000000700077c02 */ /* 0x004fe20008000f00 */
[----:B------:R-:W-:Y:S01]  /*7310*/  IMAD.U32 R6, RZ, RZ, UR6 ;  /* 0x00000006ff067e24 */ /* 0x000fe2000f8e00ff */
[----:B-----5:R-:W-:Y:S01]  /*7320*/  MOV R11, UR5 ;  /* 0x00000005000b7c02 */ /* 0x020fe20008000f00 */
[----:B------:R-:W-:Y:S02]  /*7330*/  IMAD.U32 R10, RZ, RZ, UR4 ;  /* 0x00000004ff0a7e24 */ /* 0x000fe4000f8e00ff */
[----:B------:R-:W-:Y:S07]  /*7340*/  LEPC R20, `(.L_x_116) ;  /* 0x000000001014794e */ /* 0x000fee0000000000 */
[----:B---34-:R-:W-:Y:S05]  /*7350*/  CALL.ABS.NOINC R2 ;  /* 0x0000000002007343 */ /* 0x018fea0003c00000 */
.L_x_116:
[----:B------:R-:W-:Y:S01]  /*7360*/  ISETP.NE.AND P0, PT, R64, RZ, PT ;  /* 0x000000ff4000720c */ /* 0x000fe20003f05270 */
[----:B------:R-:W-:Y:S05]  /*7370*/  WARPSYNC.ALL ;  /* 0x0000000000007948 */ /* 0x000fea0003800000 */
[----:B------:R-:W-:Y:S01]  /*7380*/  R2UR UR4, R25 ;  /* 0x00000000190472ca */ /* 0x000fe200000e0000 */
[----:B------:R-:W-:Y:S01]  /*7390*/  BSSY.RECONVERGENT B0, `(.L_x_117) ;  /* 0x0000063000007945 */ /* 0x000fe20003800200 */
[----:B---3--:R-:W-:Y:S02]  /*73a0*/  LOP3.LUT R0, R44, 0xffffe000, RZ, 0xc0, !PT ;  /* 0xffffe0002c007812 */ /* 0x008fe400078ec0ff */
[----:B------:R-:W-:Y:S02]  /*73b0*/  LOP3.LUT R2, R45, 0xffffe000, RZ, 0xc0, !PT ;  /* 0xffffe0002d027812 */ /* 0x000fe400078ec0ff */
[----:B------:R-:W-:Y:S02]  /*73c0*/  LOP3.LUT R3, R46, 0xffffe000, RZ, 0xc0, !PT ;  /* 0xffffe0002e037812 */ /* 0x000fe400078ec0ff */
[----:B------:R-:W-:Y:S02]  /*73d0*/  LOP3.LUT R20, R47, 0xffffe000, RZ, 0xc0, !PT ;  /* 0xffffe0002f147812 */ /* 0x000fe400078ec0ff */
[----:B----4-:R-:W-:Y:S02]  /*73e0*/  LOP3.LUT R21, R40, 0xffffe000, RZ, 0xc0, !PT ;  /* 0xffffe00028157812 */ /* 0x010fe400078ec0ff */
[----:B------:R-:W-:Y:S01]  /*73f0*/  LOP3.LUT R25, R41, 0xffffe000, RZ, 0xc0, !PT ;  /* 0xffffe00029197812 */ /* 0x000fe200078ec0ff */
[----:B------:R-:W1:Y:S01]  /*7400*/  LDTM.16dp128bit.x8 R4, tmem[UR4+0x20] ;  /* 0x00002004000479ee */ /* 0x000e620008180000 */
[----:B------:R-:W-:Y:S01]  /*7410*/  R2UR UR4, R71 ;  /* 0x00000000470472ca */ /* 0x000fe200000e0000 */
[----:B------:R-:W-:Y:S01]  /*7420*/  NOP ;  /* 0x0000000000007918 */ /* 0x000fe20000000000 */
[----:B------:R-:W-:Y:S02]  /*7430*/  LOP3.LUT R27, R42, 0xffffe000, RZ, 0xc0, !PT ;  /* 0xffffe0002a1b7812 */ /* 0x000fe400078ec0ff */
[----:B------:R-:W-:Y:S02]  /*7440*/  LOP3.LUT R28, R43, 0xffffe000, RZ, 0xc0, !PT ;  /* 0xffffe0002b1c7812 */ /* 0x000fe400078ec0ff */
[----:B------:R-:W-:Y:S02]  /*7450*/  LOP3.LUT R29, R32, 0xffffe000, RZ, 0xc0, !PT ;  /* 0xffffe000201d7812 */ /* 0x000fe400078ec0ff */
[----:B------:R-:W-:Y:S02]  /*7460*/  LOP3.LUT R30, R33, 0xffffe000, RZ, 0xc0, !PT ;  /* 0xffffe000211e7812 */ /* 0x000fe400078ec0ff */
[----:B------:R-:W-:Y:S02]  /*7470*/  LOP3.LUT R31, R34, 0xffffe000, RZ, 0xc0, !PT ;  /* 0xffffe000221f7812 */ /* 0x000fe400078ec0ff */
[----:B------:R-:W-:Y:S01]  /*7480*/  LOP3.LUT R32, R35, 0xffffe000, RZ, 0xc0, !PT ;  /* 0xffffe00023207812 */ /* 0x000fe200078ec0ff */
[----:B------:R-:W-:Y:S01]  /*7490*/  UIADD3 UR4, UPT, UPT, UR4, 0xd0, URZ ;  /* 0x000000d004047890 */ /* 0x000fe2000fffe0ff */
[----:B------:R-:W-:Y:S02]  /*74a0*/  LOP3.LUT R33, R36, 0xffffe000, RZ, 0xc0, !PT ;  /* 0xffffe00024217812 */ /* 0x000fe400078ec0ff */
[----:B------:R-:W-:Y:S01]  /*74b0*/  LOP3.LUT R34, R37, 0xffffe000, RZ, 0xc0, !PT ;  /* 0xffffe00025227812 */ /* 0x000fe200078ec0ff */
[----:B------:R-:W-:Y:S01]  /*74c0*/  UPRMT UR4, UR54, 0x654, UR4 ;  /* 0x0000065436047896 */ /* 0x000fe20008000004 */
[----:B------:R-:W-:Y:S02]  /*74d0*/  LOP3.LUT R35, R38, 0xffffe000, RZ, 0xc0, !PT ;  /* 0xffffe00026237812 */ /* 0x000fe400078ec0ff */
[----:B------:R-:W-:Y:S01]  /*74e0*/  LOP3.LUT R36, R39, 0xffffe000, RZ, 0xc0, !PT ;  /* 0xffffe00027247812 */ /* 0x000fe200078ec0ff */
[C---:B-1----:R-:W-:Y:S01]  /*74f0*/  FMUL R4, R24.reuse, R4 ;  /* 0x0000000418047220 */ /* 0x042fe20000400000 */
[C---:B------:R-:W-:Y:S01]  /*7500*/  FMUL R5, R24.reuse, R5 ;  /* 0x0000000518057220 */ /* 0x040fe20000400000 */
[C---:B------:R-:W-:Y:S01]  /*7510*/  FMUL R6, R24.reuse, R6 ;  /* 0x0000000618067220 */ /* 0x040fe20000400000 */
[----:B------:R-:W-:Y:S01]  /*7520*/  FMUL R7, R24, R7 ;  /* 0x0000000718077220 */ /* 0x000fe20000400000 */
[----:B------:R-:W-:Y:S01]  /*7530*/  FFMA R4, R26, R0, R4 ;  /* 0x000000001a047223 */ /* 0x000fe20000000004 */
[----:B------:R-:W-:Y:S02]  /*7540*/  IMAD.U32 R0, RZ, RZ, UR45 ;  /* 0x0000002dff007e24 */ /* 0x000fe4000f8e00ff */
[----:B------:R-:W-:Y:S01]  /*7550*/  FMUL R8, R24, R8 ;  /* 0x0000000818087220 */ /* 0x000fe20000400000 */
[----:B------:R-:W-:Y:S01]  /*7560*/  FFMA R5, R26, R2, R5 ;  /* 0x000000021a057223 */ /* 0x000fe20000000005 */
[----:B------:R-:W-:Y:S01]  /*7570*/  FMUL R9, R24, R9 ;  /* 0x0000000918097220 */ /* 0x000fe20000400000 */
[----:B------:R-:W-:Y:S01]  /*7580*/  F2FP.TF32.F32.PACK_B R4, R4 ;  /* 0x00000004ff04723e */ /* 0x000fe200024050ff */
[----:B------:R-:W-:Y:S01]  /*7590*/  FFMA R6, R26, R3, R6 ;  /* 0x000000031a067223 */ /* 0x000fe20000000006 */
[----:B------:R-:W-:Y:S01]  /*75a0*/  FMUL R10, R24, R10 ;  /* 0x0000000a180a7220 */ /* 0x000fe20000400000 */
[----:B------:R-:W-:Y:S01]  /*75b0*/  F2FP.TF32.F32.PACK_B R5, R5 ;  /* 0x00000005ff05723e */ /* 0x000fe200024050ff */
[----:B------:R-:W-:Y:S01]  /*75c0*/  FFMA R7, R26, R20, R7 ;  /* 0x000000141a077223 */ /* 0x000fe20000000007 */
[----:B------:R-:W-:Y:S01]  /*75d0*/  IMAD R0, R0, 0x800, R52 ;  /* 0x0000080000007824 */ /* 0x000fe200078e0234 */
[----:B------:R-:W-:Y:S01]  /*75e0*/  F2FP.TF32.F32.PACK_B R6, R6 ;  /* 0x00000006ff06723e */ /* 0x000fe200024050ff */
[----:B------:R-:W-:Y:S01]  /*75f0*/  FMUL R11, R24, R11 ;  /* 0x0000000b180b7220 */ /* 0x000fe20000400000 */
[----:B------:R-:W-:Y:S01]  /*7600*/  FFMA R8, R26, R21, R8 ;  /* 0x000000151a087223 */ /* 0x000fe20000000008 */
[----:B------:R-:W-:Y:S01]  /*7610*/  F2FP.TF32.F32.PACK_B R7, R7 ;  /* 0x00000007ff07723e */ /* 0x000fe200024050ff */
[----:B------:R-:W-:Y:S01]  /*7620*/  FMUL R12, R24, R12 ;  /* 0x0000000c180c7220 */ /* 0x000fe20000400000 */
[----:B------:R-:W-:Y:S01]  /*7630*/  LEA R0, R0, UR44, 0x2 ;  /* 0x0000002c00007c11 */ /* 0x000fe2000f8e10ff */
[----:B------:R-:W-:Y:S01]  /*7640*/  FFMA R9, R26, R25, R9 ;  /* 0x000000191a097223 */ /* 0x000fe20000000009 */
[----:B------:R-:W-:Y:S01]  /*7650*/  FMUL R13, R24, R13 ;  /* 0x0000000d180d7220 */ /* 0x000fe20000400000 */
        /* <DEDUP_REMOVED lines=12> */
[C---:B------:R-:W-:Y:S01]  /*7720*/  IADD3 R2, PT, PT, R73.reuse, 0x400, R0 ;  /* 0x0000040049027810 */ /* 0x040fe20007ffe000 */
[C---:B------:R-:W-:Y:S01]  /*7730*/  FFMA R16, R26.reuse, R33, R16 ;  /* 0x000000211a107223 */ /* 0x040fe20000000010 */
[----:B------:R-:W-:Y:S01]  /*7740*/  F2FP.TF32.F32.PACK_B R8, R8 ;  /* 0x00000008ff08723e */ /* 0x000fe200024050ff */
[----:B------:R-:W-:Y:S01]  /*7750*/  SYNCS.ARRIVE.TRANS64.RED.A1T0 RZ, [UR4], RZ ;  /* 0x000000ffffff79a7 */ /* 0x000fe20008100404 */
[----:B------:R1:W-:Y:S01]  /*7760*/  STSM.16.M88.4 [R0+0x400], R4 ;  /* 0x0004000400007844 */ /* 0x0003e20000000200 */
[----:B------:R-:W-:Y:S01]  /*7770*/  F2FP.TF32.F32.PACK_B R9, R9 ;  /* 0x00000009ff09723e */ /* 0x000fe200024050ff */
[C---:B------:R-:W-:Y:S01]  /*7780*/  FFMA R17, R26.reuse, R34, R17 ;  /* 0x000000221a117223 */ /* 0x040fe20000000011 */
[----:B------:R-:W-:Y:S01]  /*7790*/  F2FP.TF32.F32.PACK_B R10, R10 ;  /* 0x0000000aff0a723e */ /* 0x000fe200024050ff */
[C---:B------:R-:W-:Y:S01]  /*77a0*/  FFMA R18, R26.reuse, R35, R18 ;  /* 0x000000231a127223 */ /* 0x040fe20000000012 */
[----:B------:R-:W-:Y:S01]  /*77b0*/  F2FP.TF32.F32.PACK_B R11, R11 ;  /* 0x0000000bff0b723e */ /* 0x000fe200024050ff */
[----:B------:R-:W-:Y:S01]  /*77c0*/  FFMA R19, R26, R36, R19 ;  /* 0x000000241a137223 */ /* 0x000fe20000000013 */
[----:B------:R-:W-:Y:S02]  /*77d0*/  IADD3 R72, PT, PT, R72, 0x400, R0 ;  /* 0x0000040048487810 */ /* 0x000fe40007ffe000 */
[----:B------:R-:W-:Y:S01]  /*77e0*/  F2FP.TF32.F32.PACK_B R12, R12 ;  /* 0x0000000cff0c723e */ /* 0x000fe200024050ff */
        /* <DEDUP_REMOVED lines=20> */
[----:B------:R-:W-:Y:S02]  /*7930*/  ULEA UR5, UR45, UR44, 0xd ;  /* 0x0000002c2d057291 */ /* 0x000fe4000f8e68ff */
[----:B------:R-:W-:Y:S02]  /*7940*/  UIADD3 UR9, UPT, UPT, UR49, 0x20, URZ ;  /* 0x0000002031097890 */ /* 0x000fe4000fffe0ff */
[----:B------:R-:W-:Y:S01]  /*7950*/  UIADD3 UR8, UPT, UPT, UR5, 0x400, URZ ;  /* 0x0000040005087890 */ /* 0x000fe2000fffe0ff */
[----:B------:R-:W-:Y:S01]  /*7960*/  UMOV UR10, UR50 ;  /* 0x00000032000a7c82 */ /* 0x000fe20008000000 */
[----:B------:R-:W-:Y:S01]  /*7970*/  UMOV UR11, UR36 ;  /* 0x00000024000b7c82 */ /* 0x000fe20008000000 */
[----:B--2---:R-:W-:Y:S04]  /*7980*/  UIADD3 UR4, UP0, UPT, UR6, 0x680, URZ ;  /* 0x0000068006047890 */ /* 0x004fe8000ff1e0ff */
[----:B------:R-:W-:Y:S09]  /*7990*/  UIADD3.X UR5, UPT, UPT, URZ, UR7, URZ, UP0, !UPT ;  /* 0x00000007ff057290 */ /* 0x000ff200087fe4ff */
[----:B------:R2:W-:Y:S02]  /*79a0*/  UTMASTG.3D [UR8], [UR4] ;  /* 0x00000008040073b5 */ /* 0x0005e40008010000 */
[----:B--2---:R0:W-:Y:S02]  /*79b0*/  UTMACMDFLUSH ;  /* 0x00000000000079b7 */ /* 0x0041e40000000000 */
.L_x_118:
[----:B------:R-:W-:Y:S05]  /*79c0*/  BSYNC.RECONVERGENT B0 ;  /* 0x0000000000007941 */ /* 0x000fea0003800200 */
.L_x_117:
[----:B------:R-:W-:Y:S01]  /*79d0*/  UIADD3 UR4, UPT, UPT, UR45, 0x1, URZ ;  /* 0x000000012d047890 */ /* 0x000fe2000fffe0ff */
[----:B------:R-:W-:Y:S03]  /*79e0*/  BSSY.RECONVERGENT B0, `(.L_x_119) ;  /* 0x0000008000007945 */ /* 0x000fe60003800200 */
[----:B------:R-:W-:Y:S04]  /*79f0*/  UISETP.NE.AND UP0, UPT, UR4, 0x3, UPT ;  /* 0x000000030400788c */ /* 0x000fe8000bf05270 */
[----:B------:R-:W-:Y:S02]  /*7a00*/  UISETP.EQ.XOR UP1, UPT, UR47, 0x3, !UP0 ;  /* 0x000000032f00788c */ /* 0x000fe4000c722a70 */
[----:B------:R-:W-:Y:S02]  /*7a10*/  USEL UR46, UR4, URZ, UP0 ;  /* 0x000000ff042e7287 */ /* 0x000fe40008000000 */
[----:B------:R-:W-:Y:S04]  /*7a20*/  USEL UR5, URZ, 0x1, !UP1 ;  /* 0x00000001ff057887 */ /* 0x000fe8000c800000 */
[----:B------:R-:W-:Y:S01]  /*7a30*/  ULOP3.LUT UR55, UR55, UR5, URZ, 0x3c, !UPT ;  /* 0x0000000537377292 */ /* 0x000fe2000f8e3cff */
[----:B------:R-:W-:Y:S11]  /*7a40*/  @P0 BRA `(.L_x_120) ;  /* 0x0000000000040947 */ /* 0x000ff60003800000 */
[----:B------:R-:W-:Y:S04]  /*7a50*/  DEPBAR.LE SB0, 0x1 ;  /* 0x000080400000791a */ /* 0x000fe80000000000 */
.L_x_120:
[----:B------:R-:W-:Y:S05]  /*7a60*/  BSYNC.RECONVERGENT B0 ;  /* 0x0000000000007941 */ /* 0x000fea0003800200 */
.L_x_119:
[----:B------:R-:W-:Y:S01]  /*7a70*/  BAR.SYNC.DEFER_BLOCKING 0x1, 0x80 ;  /* 0x0042000000007b1d */ /* 0x000fe20000010000 */
[----:B------:R-:W-:Y:S01]  /*7a80*/  UISETP.NE.AND UP0, UPT, UR53, -0x2, UPT ;  /* 0xfffffffe3500788c */ /* 0x000fe2000bf05270 */
[----:B------:R-:W-:Y:S08]  /*7a90*/  IADD3 R22, PT, PT, R22, 0x1, RZ ;  /* 0x0000000116167810 */ /* 0x000ff00007ffe0ff */
[----:B------:R-:W-:Y:S05]  /*7aa0*/  BRA.U !UP0, `(.L_x_121) ;  /* 0x0000000108287547 */ /* 0x000fea000b800000 */
[----:B------:R-:W-:Y:S01]  /*7ab0*/  ISETP.NE.AND P0, PT, R70, RZ, PT ;  /* 0x000000ff4600720c */ /* 0x000fe20003f05270 */
[----:B-1----:R-:W-:Y:S01]  /*7ac0*/  IMAD.U32 R2, RZ, RZ, UR52 ;  /* 0x00000034ff027e24 */ /* 0x002fe2000f8e00ff */
[----:B------:R-:W-:Y:S01]  /*7ad0*/  UIADD3 UR4, UPT, UPT, UR52, 0x1, URZ ;  /* 0x0000000134047890 */ /* 0x000fe2000fffe0ff */
[----:B------:R-:W-:Y:S03]  /*7ae0*/  IMAD.U32 R0, RZ, RZ, UR54 ;  /* 0x00000036ff007e24 */ /* 0x000fe6000f8e00ff */
[----:B------:R-:W-:Y:S04]  /*7af0*/  UISETP.NE.AND UP0, UPT, UR4, 0x3, UPT ;  /* 0x000000030400788c */ /* 0x000fe8000bf05270 */
[----:B------:R-:W-:Y:S03]  /*7b00*/  USEL UR52, UR4, URZ, UP0 ;  /* 0x000000ff04347287 */ /* 0x000fe60008000000 */
[----:B------:R-:W-:Y:S05]  /*7b10*/  @P0 LEA R2, R2, UR44, 0x3 ;  /* 0x0000002c02020c11 */ /* 0x000fea000f8e18ff */
[----:B------:R-:W-:Y:S05]  /*7b20*/  @P0 VIADD R2, R2, 0x68 ;  /* 0x0000006802020836 */ /* 0x000fea0000000000 */
[----:B------:R-:W-:Y:S04]  /*7b30*/  @P0 PRMT R0, R0, 0x654, R2 ;  /* 0x0000065400000816 */ /* 0x000fe80000000002 */
[----:B------:R2:W-:Y:S03]  /*7b40*/  @P0 SYNCS.ARRIVE.TRANS64.RED.A1T0 RZ, [R0+URZ], RZ ;  /* 0x000000ff00ff09a7 */ /* 0x0005e600081004ff */
.L_x_121:
[----:B------:R-:W-:Y:S01]  /*7b50*/  R2UR UR6, R69 ;  /* 0x00000000450672ca */ /* 0x000fe200000e0000 */
[----:B------:R-:W-:Y:S01]  /*7b60*/  UIADD3 UR53, UPT, UPT, UR53, 0x2, URZ ;  /* 0x0000000235357890 */ /* 0x000fe2000fffe0ff */
[----:B------:R-:W-:Y:S02]  /*7b70*/  R2UR UR5, R55 ;  /* 0x00000000370572ca */ /* 0x000fe400000e0000 */
[----:B------:R-:W-:Y:S02]  /*7b80*/  R2UR UR4, R56 ;  /* 0x00000000380472ca */ /* 0x000fe400000e0000 */
[----:B------:R-:W-:Y:S02]  /*7b90*/  R2UR UR36, R67 ;  /* 0x00000000432472ca */ /* 0x000fe400000e0000 */
[----:B------:R-:W-:Y:S02]  /*7ba0*/  ISETP.NE.AND P0, PT, R59, 0x2, PT ;  /* 0x000000023b00780c */ /* 0x000fe40003f05270 */
[----:B------:R-:W-:Y:S02]  /*7bb0*/  ISETP.NE.AND P1, PT, R22, 0x4, PT ;  /* 0x000000041600780c */ /* 0x000fe40003f25270 */
[----:B-1----:R-:W-:Y:S01]  /*7bc0*/  SEL R2, RZ, 0x1, P0 ;  /* 0x00000001ff027807 */ /* 0x002fe20000000000 */
[----:B------:R-:W-:Y:S01]  /*7bd0*/  UISETP.NE.AND UP0, UPT, UR6, URZ, UPT ;  /* 0x000000ff0600728c */ /* 0x000fe2000bf05270 */
[----:B--2---:R-:W-:Y:S01]  /*7be0*/  SEL R0, RZ, 0x1, P1 ;  /* 0x00000001ff007807 */ /* 0x004fe20000800000 */
[----:B------:R-:W-:Y:S01]  /*7bf0*/  UIADD3 UR26, UPT, UPT, UR37, UR5, URZ ;  /* 0x00000005251a7290 */ /* 0x000fe2000fffe0ff */
[----:B------:R-:W-:Y:S01]  /*7c00*/  LOP3.LUT R60, R60, R2, RZ, 0x3c, !PT ;  /* 0x000000023c3c7212 */ /* 0x000fe200078e3cff */
[----:B------:R-:W-:Y:S01]  /*7c10*/  UIADD3 UR25, UPT, UPT, UR38, UR4, URZ ;  /* 0x0000000426197290 */ /* 0x000fe2000fffe0ff */
[----:B------:R-:W-:Y:S02]  /*7c20*/  LOP3.LUT R61, R61, R0, RZ, 0x3c, !PT ;  /* 0x000000003d3d7212 */ /* 0x000fe400078e3cff */
[----:B------:R-:W-:Y:S02]  /*7c30*/  SEL R59, R59, RZ, P0 ;  /* 0x000000ff3b3b7207 */ /* 0x000fe40000000000 */
[----:B------:R-:W-:Y:S01]  /*7c40*/  SEL R22, R22, RZ, P1 ;  /* 0x000000ff16167207 */ /* 0x000fe20000800000 */
[----:B------:R-:W-:Y:S06]  /*7c50*/  BRA.U UP0, `(.L_x_122) ;  /* 0xffffffd900b07547 */ /* 0x000fec000b83ffff */
[----:B------:R-:W-:-:S13]  /*7c60*/  R2UR UR4, R57 ;  /* 0x00000000390472ca */ /* 0x000fda00000e0000 */
[----:B------:R-:W-:-:S09]  /*7c70*/  UISETP.NE.AND UP0, UPT, UR4, URZ, UPT ;  /* 0x000000ff0400728c */ /* 0x000fd2000bf05270 */
[----:B------:R-:W-:Y:S05]  /*7c80*/  BRA.U !UP0, `(.L_x_123) ;  /* 0x0000000108487547 */ /* 0x000fea000b800000 */
[----:B------:R-:W1:Y:S02]  /*7c90*/  LDCU.64 UR4, c[0x0][0x890] ;  /* 0x00011200ff0477ac */ /* 0x000e640008000a00 */
[----:B-1----:R-:W-:-:S04]  /*7ca0*/  UISETP.NE.U32.AND UP0, UPT, UR4, URZ, UPT ;  /* 0x000000ff0400728c */ /* 0x002fc8000bf05070 */
[----:B------:R-:W-:-:S09]  /*7cb0*/  UISETP.NE.AND.EX UP0, UPT, UR5, URZ, UPT, UP0 ;  /* 0x000000ff0500728c */ /* 0x000fd2000bf05300 */
[----:B------:R-:W-:Y:S05]  /*7cc0*/  BRA.U UP0, `(.L_x_124) ;  /* 0x00000001000c7547 */ /* 0x000fea000b800000 */
[----:B------:R-:W-:-:S13]  /*7cd0*/  FSETP.NEU.AND P0, PT, R26, RZ, PT ;  /* 0x000000ff1a00720b */ /* 0x000fda0003f0d000 */
[----:B------:R-:W-:Y:S05]  /*7ce0*/  @!P0 EXIT ;  /* 0x000000000000894d */ /* 0x000fea0003800000 */
[----:B------:R-:W-:Y:S05]  /*7cf0*/  BRA `(.L_x_123) ;  /* 0x00000000002c7947 */ /* 0x000fea0003800000 */
.L_x_124:
[----:B------:R-:W-:Y:S01]  /*7d00*/  ISETP.NE.AND P0, PT, R58, RZ, PT ;  /* 0x000000ff3a00720c */ /* 0x000fe20003f05270 */
[----:B------:R-:W-:-:S12]  /*7d10*/  BSSY.RECONVERGENT B0, `(.L_x_123) ;  /* 0x0000009000007945 */ /* 0x000fd80003800200 */
[----:B------:R-:W-:Y:S05]  /*7d20*/  @P0 BRA `(.L_x_125) ;  /* 0x0000000000140947 */ /* 0x000fea0003800000 */
[----:B------:R-:W1:Y:S02]  /*7d30*/  LDCU.64 UR4, c[0x0][0x888] ;  /* 0x00011100ff0477ac */ /* 0x000e640008000a00 */
[----:B-1----:R-:W-:-:S04]  /*7d40*/  ISETP.NE.U32.AND P0, PT, RZ, UR4, PT ;  /* 0x00000004ff007c0c */ /* 0x002fc8000bf05070 */
[----:B------:R-:W-:-:S13]  /*7d50*/  ISETP.NE.AND.EX P0, PT, RZ, UR5, PT, P0 ;  /* 0x00000005ff007c0c */ /* 0x000fda000bf05300 */
[----:B------:R-:W-:Y:S05]  /*7d60*/  @!P0 EXIT ;  /* 0x000000000000894d */ /* 0x000fea0003800000 */
[----:B------:R-:W-:Y:S05]  /*7d70*/  BRA `(.L_x_126) ;  /* 0x0000000000087947 */ /* 0x000fea0003800000 */
.L_x_125:
[----:B------:R-:W-:-:S13]  /*7d80*/  FSETP.NEU.AND P0, PT, R26, RZ, PT ;  /* 0x000000ff1a00720b */ /* 0x000fda0003f0d000 */
[----:B------:R-:W-:Y:S05]  /*7d90*/  @!P0 EXIT ;  /* 0x000000000000894d */ /* 0x000fea0003800000 */
.L_x_126:
[----:B------:R-:W-:Y:S05]  /*7da0*/  BSYNC.RECONVERGENT B0 ;  /* 0x0000000000007941 */ /* 0x000fea0003800200 */
.L_x_123:
[----:B------:R-:W-:Y:S01]  /*7db0*/  ULEA UR4, UR52, UR44, 0x3 ;  /* 0x0000002c34047291 */ /* 0x000fe2000f8e18ff */
[----:B------:R-:W-:-:S04]  /*7dc0*/  DEPBAR.LE SB0, 0x0 ;  /* 0x000080000000791a */ /* 0x000fc80000000000 */
[----:B------:R-:W-:-:S04]  /*7dd0*/  UIADD3 UR4, UPT, UPT, UR4, 0x68, URZ ;  /* 0x0000006804047890 */ /* 0x000fc8000fffe0ff */
[----:B------:R-:W-:-:S09]  /*7de0*/  UPRMT UR4, UR54, 0x654, UR4 ;  /* 0x0000065436047896 */ /* 0x000fd20008000004 */
[----:B------:R-:W-:Y:S01]  /*7df0*/  SYNCS.ARRIVE.TRANS64.RED.A1T0 RZ, [UR4], RZ ;  /* 0x000000ffffff79a7 */ /* 0x000fe20008100404 */
[----:B------:R-:W-:Y:S05]  /*7e00*/  EXIT ;  /* 0x000000000000794d */ /* 0x000fea0003800000 */
.L_x_24:
[----:B--2---:R2:W3:Y:S02]  /*7e10*/  SYNCS.PHASECHK.TRANS64.TRYWAIT P0, [R0+URZ+0x100], R2 ;  /* 0x00010002000075a7 */ /* 0x0044e400080011ff */
[----:B---3--:R-:W-:Y:S05]  /*7e20*/  @!P0 NANOSLEEP.SYNCS 0x989680 ;  /* 0x009896800000895d */ /* 0x008fea0003900000 */
[----:B------:R-:W3:Y:S02]  /*7e30*/  @!P0 SYNCS.PHASECHK.TRANS64 P0, [R0+URZ+0x100], R2 ;  /* 0x00010002000085a7 */ /* 0x000ee400080010ff */
[----:B---3--:R-:W-:Y:S05]  /*7e40*/  @!P0 BRA `(.L_x_24) ;  /* 0xfffffffc00f08947 */ /* 0x008fea000383ffff */
[----:B------:R-:W-:Y:S05]  /*7e50*/  BRA `(.L_x_127) ;  /* 0xffffff9800ec7947 */ /* 0x000fea000383ffff */
.L_x_27:
[----:B-1----:R-:W-:-:S07]  /*7e60*/  MOV R0, UR33 ;  /* 0x0000002100007c02 */ /* 0x002fce0008000f00 */
.L_x_128:
[----:B-1----:R1:W2:Y:S02]  /*7e70*/  SYNCS.PHASECHK.TRANS64.TRYWAIT P0, [R0+URZ+0x28], R3 ;  /* 0x00002803000075a7 */ /* 0x0022a400080011ff */
[----:B--2---:R-:W-:Y:S05]  /*7e80*/  @!P0 NANOSLEEP.SYNCS 0x989680 ;  /* 0x009896800000895d */ /* 0x004fea0003900000 */
[----:B------:R-:W2:Y:S02]  /*7e90*/  @!P0 SYNCS.PHASECHK.TRANS64 P0, [R0+URZ+0x28], R3 ;  /* 0x00002803000085a7 */ /* 0x000ea400080010ff */
[----:B--2---:R-:W-:Y:S05]  /*7ea0*/  @!P0 BRA `(.L_x_128) ;  /* 0xfffffffc00f08947 */ /* 0x004fea000383ffff */
[----:B------:R-:W-:Y:S05]  /*7eb0*/  BRA `(.L_x_26) ;  /* 0xffffff9c00387947 */ /* 0x000fea000383ffff */
.L_x_36:
[----:B-1----:R-:W-:-:S07]  /*7ec0*/  MOV R0, UR33 ;  /* 0x0000002100007c02 */ /* 0x002fce0008000f00 */
.L_x_129:
[----:B-1----:R1:W2:Y:S02]  /*7ed0*/  SYNCS.PHASECHK.TRANS64.TRYWAIT P0, [R0+URZ+0x28], R3 ;  /* 0x00002803000075a7 */ /* 0x0022a400080011ff */
[----:B--2---:R-:W-:Y:S05]  /*7ee0*/  @!P0 NANOSLEEP.SYNCS 0x989680 ;  /* 0x009896800000895d */ /* 0x004fea0003900000 */
[----:B------:R-:W2:Y:S02]  /*7ef0*/  @!P0 SYNCS.PHASECHK.TRANS64 P0, [R0+URZ+0x28], R3 ;  /* 0x00002803000085a7 */ /* 0x000ea400080010ff */
[----:B--2---:R-:W-:Y:S05]  /*7f00*/  @!P0 BRA `(.L_x_129) ;  /* 0xfffffffc00f08947 */ /* 0x004fea000383ffff */
[----:B------:R-:W-:Y:S05]  /*7f10*/  BRA `(.L_x_35) ;  /* 0xffffffa000487947 */ /* 0x000fea000383ffff */
.L_x_43:
[----:B-1----:R1:W4:Y:S02]  /*7f20*/  SYNCS.PHASECHK.TRANS64.TRYWAIT P0, [R3+URZ+0x90], R0 ;  /* 0x00009000030075a7 */ /* 0x00232400080011ff */
[----:B----4-:R-:W-:Y:S05]  /*7f30*/  @!P0 NANOSLEEP.SYNCS 0x989680 ;  /* 0x009896800000895d */ /* 0x010fea0003900000 */
[----:B------:R-:W4:Y:S02]  /*7f40*/  @!P0 SYNCS.PHASECHK.TRANS64 P0, [R3+URZ+0x90], R0 ;  /* 0x00009000030085a7 */ /* 0x000f2400080010ff */
[----:B----4-:R-:W-:Y:S05]  /*7f50*/  @!P0 BRA `(.L_x_43) ;  /* 0xfffffffc00f08947 */ /* 0x010fea000383ffff */
[----:B------:R-:W-:Y:S05]  /*7f60*/  BRA `(.L_x_130) ;  /* 0xffffffa400387947 */ /* 0x000fea000383ffff */
.L_x_47:
[----:B------:R-:W-:-:S07]  /*7f70*/  MOV R0, UR4 ;  /* 0x0000000400007c02 */ /* 0x000fce0008000f00 */
.L_x_131:
[----:B-1----:R1:W2:Y:S02]  /*7f80*/  SYNCS.PHASECHK.TRANS64.TRYWAIT P0, [R0+URZ], R2 ;  /* 0x00000002000075a7 */ /* 0x0022a400080011ff */
[----:B--2---:R-:W-:Y:S05]  /*7f90*/  @!P0 NANOSLEEP.SYNCS 0x989680 ;  /* 0x009896800000895d */ /* 0x004fea0003900000 */
[----:B------:R-:W2:Y:S02]  /*7fa0*/  @!P0 SYNCS.PHASECHK.TRANS64 P0, [R0+URZ], R2 ;  /* 0x00000002000085a7 */ /* 0x000ea400080010ff */
[----:B--2---:R-:W-:Y:S05]  /*7fb0*/  @!P0 BRA `(.L_x_131) ;  /* 0xfffffffc00f08947 */ /* 0x004fea000383ffff */
[----:B------:R-:W-:Y:S05]  /*7fc0*/  BRA `(.L_x_132) ;  /* 0xffffffa800e47947 */ /* 0x000fea000383ffff */
.L_x_48:
[----:B------:R-:W-:-:S07]  /*7fd0*/  MOV R0, UR5 ;  /* 0x0000000500007c02 */ /* 0x000fce0008000f00 */
.L_x_133:
[----:B-1----:R1:W2:Y:S02]  /*7fe0*/  SYNCS.PHASECHK.TRANS64.TRYWAIT P0, [R0+URZ], R3 ;  /* 0x00000003000075a7 */ /* 0x0022a400080011ff */
[----:B--2---:R-:W-:Y:S05]  /*7ff0*/  @!P0 NANOSLEEP.SYNCS 0x989680 ;  /* 0x009896800000895d */ /* 0x004fea0003900000 */
[----:B------:R-:W2:Y:S02]  /*8000*/  @!P0 SYNCS.PHASECHK.TRANS64 P0, [R0+URZ], R3 ;  /* 0x00000003000085a7 */ /* 0x000ea400080010ff */
[----:B--2---:R-:W-:Y:S05]  /*8010*/  @!P0 BRA `(.L_x_133) ;  /* 0xfffffffc00f08947 */ /* 0x004fea000383ffff */
[----:B------:R-:W-:Y:S05]  /*8020*/  BRA `(.L_x_134) ;  /* 0xffffffa800f07947 */ /* 0x000fea000383ffff */
.L_x_49:
[----:B------:R-:W-:-:S07]  /*8030*/  MOV R0, UR5 ;  /* 0x0000000500007c02 */ /* 0x000fce0008000f00 */
.L_x_135:
[----:B-1----:R1:W2:Y:S02]  /*8040*/  SYNCS.PHASECHK.TRANS64.TRYWAIT P0, [R0+URZ], R3 ;  /* 0x00000003000075a7 */ /* 0x0022a400080011ff */
[----:B--2---:R-:W-:Y:S05]  /*8050*/  @!P0 NANOSLEEP.SYNCS 0x989680 ;  /* 0x009896800000895d */ /* 0x004fea0003900000 */
[----:B------:R-:W2:Y:S02]  /*8060*/  @!P0 SYNCS.PHASECHK.TRANS64 P0, [R0+URZ], R3 ;  /* 0x00000003000085a7 */ /* 0x000ea400080010ff */
[----:B--2---:R-:W-:Y:S05]  /*8070*/  @!P0 BRA `(.L_x_135) ;  /* 0xfffffffc00f08947 */ /* 0x004fea000383ffff */
[----:B------:R-:W-:Y:S05]  /*8080*/  BRA `(.L_x_136) ;  /* 0xffffffa800fc7947 */ /* 0x000fea000383ffff */
.L_x_50:
[----:B------:R-:W-:-:S07]  /*8090*/  MOV R0, UR5 ;  /* 0x0000000500007c02 */ /* 0x000fce0008000f00 */
.L_x_137:
[----:B-1----:R1:W2:Y:S02]  /*80a0*/  SYNCS.PHASECHK.TRANS64.TRYWAIT P0, [R0+URZ], R3 ;  /* 0x00000003000075a7 */ /* 0x0022a400080011ff */
[----:B--2---:R-:W-:Y:S05]  /*80b0*/  @!P0 NANOSLEEP.SYNCS 0x989680 ;  /* 0x009896800000895d */ /* 0x004fea0003900000 */
[----:B------:R-:W2:Y:S02]  /*80c0*/  @!P0 SYNCS.PHASECHK.TRANS64 P0, [R0+URZ], R3 ;  /* 0x00000003000085a7 */ /* 0x000ea400080010ff */
[----:B--2---:R-:W-:Y:S05]  /*80d0*/  @!P0 BRA `(.L_x_137) ;  /* 0xfffffffc00f08947 */ /* 0x004fea000383ffff */
[----:B------:R-:W-:Y:S05]  /*80e0*/  BRA `(.L_x_138) ;  /* 0xffffffac00087947 */ /* 0x000fea000383ffff */
.L_x_53:
[----:B--2---:R2:W3:Y:S02]  /*80f0*/  SYNCS.PHASECHK.TRANS64.TRYWAIT P0, [R2+URZ+0xf0], R4 ;  /* 0x0000f004020075a7 */ /* 0x0044e400080011ff */
[----:B---3--:R-:W-:Y:S05]  /*8100*/  @!P0 NANOSLEEP.SYNCS 0x989680 ;  /* 0x009896800000895d */ /* 0x008fea0003900000 */
[----:B------:R-:W3:Y:S02]  /*8110*/  @!P0 SYNCS.PHASECHK.TRANS64 P0, [R2+URZ+0xf0], R4 ;  /* 0x0000f004020085a7 */ /* 0x000ee400080010ff */
[----:B---3--:R-:W-:Y:S05]  /*8120*/  @!P0 BRA `(.L_x_53) ;  /* 0xfffffffc00f08947 */ /* 0x008fea000383ffff */
[----:B------:R-:W-:Y:S05]  /*8130*/  BRA `(.L_x_139) ;  /* 0xffffffac00647947 */ /* 0x000fea000383ffff */
.L_x_54:
[----:B------:R-:W-:-:S07]  /*8140*/  MOV R2, UR4 ;  /* 0x0000000400027c02 */ /* 0x000fce0008000f00 */
.L_x_140:
[----:B--2---:R2:W3:Y:S02]  /*8150*/  SYNCS.PHASECHK.TRANS64.TRYWAIT P0, [R2+URZ+0xa0], R5 ;  /* 0x0000a005020075a7 */ /* 0x0044e400080011ff */
[----:B---3--:R-:W-:Y:S05]  /*8160*/  @!P0 NANOSLEEP.SYNCS 0x989680 ;  /* 0x009896800000895d */ /* 0x008fea0003900000 */
[----:B------:R-:W3:Y:S02]  /*8170*/  @!P0 SYNCS.PHASECHK.TRANS64 P0, [R2+URZ+0xa0], R5 ;  /* 0x0000a005020085a7 */ /* 0x000ee400080010ff */
[----:B---3--:R-:W-:Y:S05]  /*8180*/  @!P0 BRA `(.L_x_140) ;  /* 0xfffffffc00f08947 */ /* 0x008fea000383ffff */
[----:B------:R-:W-:Y:S05]  /*8190*/  BRA `(.L_x_141) ;  /* 0xffffffac00747947 */ /* 0x000fea000383ffff */
.L_x_55:
[----:B--2---:R2:W3:Y:S02]  /*81a0*/  SYNCS.PHASECHK.TRANS64.TRYWAIT P1, [R2+URZ+0x90], R4 ;  /* 0x00009004020075a7 */ /* 0x0044e400080211ff */
[----:B---3--:R-:W-:Y:S05]  /*81b0*/  @!P1 NANOSLEEP.SYNCS 0x989680 ;  /* 0x009896800000995d */ /* 0x008fea0003900000 */
[----:B------:R-:W3:Y:S02]  /*81c0*/  @!P1 SYNCS.PHASECHK.TRANS64 P1, [R2+URZ+0x90], R4 ;  /* 0x00009004020095a7 */ /* 0x000ee400080210ff */
[----:B---3--:R-:W-:Y:S05]  /*81d0*/  @!P1 BRA `(.L_x_55) ;  /* 0xfffffffc00f09947 */ /* 0x008fea000383ffff */
[----:B------:R-:W-:Y:S05]  /*81e0*/  BRA `(.L_x_142) ;  /* 0xffffffac00a47947 */ /* 0x000fea000383ffff */
.L_x_58:
[----:B------:R-:W-:-:S07]  /*81f0*/  MOV R0, UR4 ;  /* 0x0000000400007c02 */ /* 0x000fce0008000f00 */
.L_x_143:
[----:B--2---:R2:W3:Y:S02]  /*8200*/  SYNCS.PHASECHK.TRANS64.TRYWAIT P0, [R0+URZ+0xa0], R2 ;  /* 0x0000a002000075a7 */ /* 0x0044e400080011ff */
[----:B---3--:R-:W-:Y:S05]  /*8210*/  @!P0 NANOSLEEP.SYNCS 0x989680 ;  /* 0x009896800000895d */ /* 0x008fea0003900000 */
[----:B------:R-:W3:Y:S02]  /*8220*/  @!P0 SYNCS.PHASECHK.TRANS64 P0, [R0+URZ+0xa0], R2 ;  /* 0x0000a002000085a7 */ /* 0x000ee400080010ff */
[----:B---3--:R-:W-:Y:S05]  /*8230*/  @!P0 BRA `(.L_x_143) ;  /* 0xfffffffc00f08947 */ /* 0x008fea000383ffff */
[----:B------:R-:W-:Y:S05]  /*8240*/  BRA `(.L_x_57) ;  /* 0xffffffac00f87947 */ /* 0x000fea000383ffff */
.L_x_65:
[----:B-1----:R1:W2:Y:S02]  /*8250*/  SYNCS.PHASECHK.TRANS64.TRYWAIT P1, [R0+URZ+0x90], R2 ;  /* 0x00009002000075a7 */ /* 0x0022a400080211ff */
[----:B--2---:R-:W-:Y:S05]  /*8260*/  @!P1 NANOSLEEP.SYNCS 0x989680 ;  /* 0x009896800000995d */ /* 0x004fea0003900000 */
[----:B------:R-:W2:Y:S02]  /*8270*/  @!P1 SYNCS.PHASECHK.TRANS64 P1, [R0+URZ+0x90], R2 ;  /* 0x00009002000095a7 */ /* 0x000ea400080210ff */
[----:B--2---:R-:W-:Y:S05]  /*8280*/  @!P1 BRA `(.L_x_65) ;  /* 0xfffffffc00f09947 */ /* 0x004fea000383ffff */
[----:B------:R-:W-:Y:S05]  /*8290*/  BRA `(.L_x_144) ;  /* 0xffffffb4008c7947 */ /* 0x000fea000383ffff */
.L_x_66:
[----:B------:R-:W-:-:S07]  /*82a0*/  MOV R2, UR46 ;  /* 0x0000002e00027c02 */ /* 0x000fce0008000f00 */
.L_x_145:
[----:B-1----:R1:W2:Y:S02]  /*82b0*/  SYNCS.PHASECHK.TRANS64.TRYWAIT P0, [R2+URZ+0xd0], R0 ;  /* 0x0000d000020075a7 */ /* 0x0022a400080011ff */
[----:B--2---:R-:W-:Y:S05]  /*82c0*/  @!P0 NANOSLEEP.SYNCS 0x989680 ;  /* 0x009896800000895d */ /* 0x004fea0003900000 */
[----:B------:R-:W2:Y:S02]  /*82d0*/  @!P0 SYNCS.PHASECHK.TRANS64 P0, [R2+URZ+0xd0], R0 ;  /* 0x0000d000020085a7 */ /* 0x000ea400080010ff */
[----:B--2---:R-:W-:Y:S05]  /*82e0*/  @!P0 BRA `(.L_x_145) ;  /* 0xfffffffc00f08947 */ /* 0x004fea000383ffff */
[----:B------:R-:W-:Y:S05]  /*82f0*/  BRA `(.L_x_146) ;  /* 0xffffffb400dc7947 */ /* 0x000fea000383ffff */
.L_x_69:
[----:B------:R-:W-:Y:S07]  /*8300*/  MOV R0, UR7 ;  /* 0x0000000700007c02 */ /* 0x000fee0008000f00 */
.L_x_147:
[----:B-1----:R1:W2:Y:S02]  /*8310*/  SYNCS.PHASECHK.TRANS64.TRYWAIT P0, [R0+URZ], R2 ;  /* 0x00000002000075a7 */ /* 0x0022a400080011ff */
[----:B--2---:R-:W-:Y:S05]  /*8320*/  @!P0 NANOSLEEP.SYNCS 0x989680 ;  /* 0x009896800000895d */ /* 0x004fea0003900000 */
[----:B------:R-:W2:Y:S02]  /*8330*/  @!P0 SYNCS.PHASECHK.TRANS64 P0, [R0+URZ], R2 ;  /* 0x00000002000085a7 */ /* 0x000ea400080010ff */
[----:B--2---:R-:W-:Y:S05]  /*8340*/  @!P0 BRA `(.L_x_147) ;  /* 0xfffffffc00f08947 */ /* 0x004fea000383ffff */
[----:B------:R-:W-:Y:S05]  /*8350*/  BRA `(.L_x_68) ;  /* 0xffffffb400f87947 */ /* 0x000fea000383ffff */
.L_x_72:
[----:B------:R-:W-:-:S07]  /*8360*/  MOV R0, UR4 ;  /* 0x0000000400007c02 */ /* 0x000fce0008000f00 */
.L_x_148:
[----:B--2---:R2:W4:Y:S02]  /*8370*/  SYNCS.PHASECHK.TRANS64.TRYWAIT P0, [R0+URZ], R2 ;  /* 0x00000002000075a7 */ /* 0x00452400080011ff */
[----:B----4-:R-:W-:Y:S05]  /*8380*/  @!P0 NANOSLEEP.SYNCS 0x989680 ;  /* 0x009896800000895d */ /* 0x010fea0003900000 */
[----:B------:R-:W4:Y:S02]  /*8390*/  @!P0 SYNCS.PHASECHK.TRANS64 P0, [R0+URZ], R2 ;  /* 0x00000002000085a7 */ /* 0x000f2400080010ff */
[----:B----4-:R-:W-:Y:S05]  /*83a0*/  @!P0 BRA `(.L_x_148) ;  /* 0xfffffffc00f08947 */ /* 0x010fea000383ffff */
[----:B------:R-:W-:Y:S05]  /*83b0*/  BRA `(.L_x_149) ;  /* 0xffffffbc00247947 */ /* 0x000fea000383ffff */
.L_x_73:
[----:B------:R-:W-:-:S07]  /*83c0*/  MOV R0, UR5 ;  /* 0x0000000500007c02 */ /* 0x000fce0008000f00 */
.L_x_150:
[----:B-1----:R1:W2:Y:S02]  /*83d0*/  SYNCS.PHASECHK.TRANS64.TRYWAIT P0, [R0+URZ], R3 ;  /* 0x00000003000075a7 */ /* 0x0022a400080011ff */
[----:B--2---:R-:W-:Y:S05]  /*83e0*/  @!P0 NANOSLEEP.SYNCS 0x989680 ;  /* 0x009896800000895d */ /* 0x004fea0003900000 */
[----:B------:R-:W2:Y:S02]  /*83f0*/  @!P0 SYNCS.PHASECHK.TRANS64 P0, [R0+URZ], R3 ;  /* 0x00000003000085a7 */ /* 0x000ea400080010ff */
[----:B--2---:R-:W-:Y:S05]  /*8400*/  @!P0 BRA `(.L_x_150) ;  /* 0xfffffffc00f08947 */ /* 0x004fea000383ffff */
[----:B------:R-:W-:Y:S05]  /*8410*/  BRA `(.L_x_151) ;  /* 0xffffffbc00307947 */ /* 0x000fea000383ffff */
.L_x_74:
[----:B------:R-:W-:-:S07]  /*8420*/  MOV R0, UR5 ;  /* 0x0000000500007c02 */ /* 0x000fce0008000f00 */
.L_x_152:
[----:B-1----:R1:W2:Y:S02]  /*8430*/  SYNCS.PHASECHK.TRANS64.TRYWAIT P0, [R0+URZ], R3 ;  /* 0x00000003000075a7 */ /* 0x0022a400080011ff */
[----:B--2---:R-:W-:Y:S05]  /*8440*/  @!P0 NANOSLEEP.SYNCS 0x989680 ;  /* 0x009896800000895d */ /* 0x004fea0003900000 */
[----:B------:R-:W2:Y:S02]  /*8450*/  @!P0 SYNCS.PHASECHK.TRANS64 P0, [R0+URZ], R3 ;  /* 0x00000003000085a7 */ /* 0x000ea400080010ff */
[----:B--2---:R-:W-:Y:S05]  /*8460*/  @!P0 BRA `(.L_x_152) ;  /* 0xfffffffc00f08947 */ /* 0x004fea000383ffff */
[----:B------:R-:W-:Y:S05]  /*8470*/  BRA `(.L_x_153) ;  /* 0xffffffbc003c7947 */ /* 0x000fea000383ffff */
.L_x_75:
[----:B-1----:R-:W-:-:S07]  /*8480*/  MOV R0, UR4 ;  /* 0x0000000400007c02 */ /* 0x002fce0008000f00 */
.L_x_154:
[----:B-1----:R1:W2:Y:S02]  /*8490*/  SYNCS.PHASECHK.TRANS64.TRYWAIT P0, [R0+URZ], R2 ;  /* 0x00000002000075a7 */ /* 0x0022a400080011ff */
[----:B--2---:R-:W-:Y:S05]  /*84a0*/  @!P0 NANOSLEEP.SYNCS 0x989680 ;  /* 0x009896800000895d */ /* 0x004fea0003900000 */
[----:B------:R-:W2:Y:S02]  /*84b0*/  @!P0 SYNCS.PHASECHK.TRANS64 P0, [R0+URZ], R2 ;  /* 0x00000002000085a7 */ /* 0x000ea400080010ff */
[----:B--2---:R-:W-:Y:S05]  /*84c0*/  @!P0 BRA `(.L_x_154) ;  /* 0xfffffffc00f08947 */ /* 0x004fea000383ffff */
[----:B------:R-:W-:Y:S05]  /*84d0*/  BRA `(.L_x_155) ;  /* 0xffffffbc00487947 */ /* 0x000fea000383ffff */
.L_x_80:
[----:B---3--:R3:W4:Y:S02]  /*84e0*/  SYNCS.PHASECHK.TRANS64.TRYWAIT P0, [R12+URZ+0x90], R0 ;  /* 0x000090000c0075a7 */ /* 0x00872400080011ff */
[----:B----4-:R-:W-:Y:S05]  /*84f0*/  @!P0 NANOSLEEP.SYNCS 0x989680 ;  /* 0x009896800000895d */ /* 0x010fea0003900000 */
[----:B------:R-:W4:Y:S02]  /*8500*/  @!P0 SYNCS.PHASECHK.TRANS64 P0, [R12+URZ+0x90], R0 ;  /* 0x000090000c0085a7 */ /* 0x000f2400080010ff */
[----:B----4-:R-:W-:Y:S05]  /*8510*/  @!P0 BRA `(.L_x_80) ;  /* 0xfffffffc00f08947 */ /* 0x010fea000383ffff */
[----:B------:R-:W-:Y:S05]  /*8520*/  BRA `(.L_x_156) ;  /* 0xffffffc000587947 */ /* 0x000fea000383ffff */
.L_x_83:
[----:B-1----:R-:W-:Y:S07]  /*8530*/  MOV R0, UR24 ;  /* 0x0000001800007c02 */ /* 0x002fee0008000f00 */
.L_x_157:
[----:B-1----:R1:W3:Y:S02]  /*8540*/  SYNCS.PHASECHK.TRANS64.TRYWAIT P2, [R0+URZ+0x88], R6 ;  /* 0x00008806000075a7 */ /* 0x0022e400080411ff */
[----:B---3--:R-:W-:Y:S05]  /*8550*/  @!P2 NANOSLEEP.SYNCS 0x989680 ;  /* 0x009896800000a95d */ /* 0x008fea0003900000 */
[----:B------:R-:W3:Y:S02]  /*8560*/  @!P2 SYNCS.PHASECHK.TRANS64 P2, [R0+URZ+0x88], R6 ;  /* 0x000088060000a5a7 */ /* 0x000ee400080410ff */
[----:B---3--:R-:W-:Y:S05]  /*8570*/  @!P2 BRA `(.L_x_157) ;  /* 0xfffffffc00f0a947 */ /* 0x008fea000383ffff */
[----:B------:R-:W-:Y:S05]  /*8580*/  BRA `(.L_x_82) ;  /* 0xffffffc400bc7947 */ /* 0x000fea000383ffff */
.L_x_86:
[----:B------:R-:W-:Y:S07]  /*8590*/  MOV R0, UR4 ;  /* 0x0000000400007c02 */ /* 0x000fee0008000f00 */
.L_x_158:
[----:B-1----:R1:W3:Y:S02]  /*85a0*/  SYNCS.PHASECHK.TRANS64.TRYWAIT P0, [R0+URZ+0x68], R9 ;  /* 0x00006809000075a7 */ /* 0x0022e400080011ff */
[----:B---3--:R-:W-:Y:S05]  /*85b0*/  @!P0 NANOSLEEP.SYNCS 0x989680 ;  /* 0x009896800000895d */ /* 0x008fea0003900000 */
[----:B------:R-:W3:Y:S02]  /*85c0*/  @!P0 SYNCS.PHASECHK.TRANS64 P0, [R0+URZ+0x68], R9 ;  /* 0x00006809000085a7 */ /* 0x000ee400080010ff */
[----:B---3--:R-:W-:Y:S05]  /*85d0*/  @!P0 BRA `(.L_x_158) ;  /* 0xfffffffc00f08947 */ /* 0x008fea000383ffff */
[----:B------:R-:W-:Y:S05]  /*85e0*/  BRA `(.L_x_159) ;  /* 0xffffffc8001c7947 */ /* 0x000fea000383ffff */
.L_x_87:
[----:B------:R-:W-:Y:S07]  /*85f0*/  MOV R6, UR5 ;  /* 0x0000000500067c02 */ /* 0x000fee0008000f00 */
.L_x_160:
[----:B-1----:R1:W3:Y:S02]  /*8600*/  SYNCS.PHASECHK.TRANS64.TRYWAIT P0, [R6+URZ+0x68], R0 ;  /* 0x00006800060075a7 */ /* 0x0022e400080011ff */
[----:B---3--:R-:W-:Y:S05]  /*8610*/  @!P0 NANOSLEEP.SYNCS 0x989680 ;  /* 0x009896800000895d */ /* 0x008fea0003900000 */
[----:B------:R-:W3:Y:S02]  /*8620*/  @!P0 SYNCS.PHASECHK.TRANS64 P0, [R6+URZ+0x68], R0 ;  /* 0x00006800060085a7 */ /* 0x000ee400080010ff */
[----:B---3--:R-:W-:Y:S05]  /*8630*/  @!P0 BRA `(.L_x_160) ;  /* 0xfffffffc00f08947 */ /* 0x008fea000383ffff */
[----:B------:R-:W-:Y:S05]  /*8640*/  BRA `(.L_x_161) ;  /* 0xffffffc800787947 */ /* 0x000fea000383ffff */
.L_x_89:
[----:B------:R-:W-:-:S07]  /*8650*/  MOV R0, UR4 ;  /* 0x0000000400007c02 */ /* 0x000fce0008000f00 */
.L_x_162:
[----:B-1----:R1:W4:Y:S02]  /*8660*/  SYNCS.PHASECHK.TRANS64.TRYWAIT P0, [R0+URZ], R2 ;  /* 0x00000002000075a7 */ /* 0x00232400080011ff */
[----:B----4-:R-:W-:Y:S05]  /*8670*/  @!P0 NANOSLEEP.SYNCS 0x989680 ;  /* 0x009896800000895d */ /* 0x010fea0003900000 */
[----:B------:R-:W4:Y:S02]  /*8680*/  @!P0 SYNCS.PHASECHK.TRANS64 P0, [R0+URZ], R2 ;  /* 0x00000002000085a7 */ /* 0x000f2400080010ff */
[----:B----4-:R-:W-:Y:S05]  /*8690*/  @!P0 BRA `(.L_x_162) ;  /* 0xfffffffc00f08947 */ /* 0x010fea000383ffff */
[----:B------:R-:W-:Y:S05]  /*86a0*/  BRA `(.L_x_163) ;  /* 0xffffffcc00087947 */ /* 0x000fea000383ffff */
.L_x_90:
[----:B------:R-:W-:-:S07]  /*86b0*/  MOV R0, UR5 ;  /* 0x0000000500007c02 */ /* 0x000fce0008000f00 */
.L_x_164:
[----:B-1----:R1:W4:Y:S02]  /*86c0*/  SYNCS.PHASECHK.TRANS64.TRYWAIT P0, [R0+URZ], R2 ;  /* 0x00000002000075a7 */ /* 0x00232400080011ff */
[----:B----4-:R-:W-:Y:S05]  /*86d0*/  @!P0 NANOSLEEP.SYNCS 0x989680 ;  /* 0x009896800000895d */ /* 0x010fea0003900000 */
[----:B------:R-:W4:Y:S02]  /*86e0*/  @!P0 SYNCS.PHASECHK.TRANS64 P0, [R0+URZ], R2 ;  /* 0x00000002000085a7 */ /* 0x000f2400080010ff */
[----:B----4-:R-:W-:Y:S05]  /*86f0*/  @!P0 BRA `(.L_x_164) ;  /* 0xfffffffc00f08947 */ /* 0x010fea000383ffff */
[----:B------:R-:W-:Y:S05]  /*8700*/  BRA `(.L_x_165) ;  /* 0xffffffcc00147947 */ /* 0x000fea000383ffff */
.L_x_92:
[----:B-1----:R1:W2:Y:S02]  /*8710*/  SYNCS.PHASECHK.TRANS64.TRYWAIT P0, [R0+URZ+0x90], R2 ;  /* 0x00009002000075a7 */ /* 0x0022a400080011ff */
[----:B--2---:R-:W-:Y:S05]  /*8720*/  @!P0 NANOSLEEP.SYNCS 0x989680 ;  /* 0x009896800000895d */ /* 0x004fea0003900000 */
[----:B------:R-:W2:Y:S02]  /*8730*/  @!P0 SYNCS.PHASECHK.TRANS64 P0, [R0+URZ+0x90], R2 ;  /* 0x00009002000085a7 */ /* 0x000ea400080010ff */
[----:B--2---:R-:W-:Y:S05]  /*8740*/  @!P0 BRA `(.L_x_92) ;  /* 0xfffffffc00f08947 */ /* 0x004fea000383ffff */
[----:B------:R-:W-:Y:S05]  /*8750*/  BRA `(.L_x_166) ;  /* 0xffffffd000047947 */ /* 0x000fea000383ffff */
.L_x_102:
[----:B-1----:R1:W3:Y:S02]  /*8760*/  SYNCS.PHASECHK.TRANS64.TRYWAIT P1, [R2+URZ+0x50], R0 ;  /* 0x00005000020075a7 */ /* 0x0022e400080211ff */
[----:B---3--:R-:W-:Y:S05]  /*8770*/  @!P1 NANOSLEEP.SYNCS 0x989680 ;  /* 0x009896800000995d */ /* 0x008fea0003900000 */
[----:B------:R-:W3:Y:S02]  /*8780*/  @!P1 SYNCS.PHASECHK.TRANS64 P1, [R2+URZ+0x50], R0 ;  /* 0x00005000020095a7 */ /* 0x000ee400080210ff */
[----:B---3--:R-:W-:Y:S05]  /*8790*/  @!P1 BRA `(.L_x_102) ;  /* 0xfffffffc00f09947 */ /* 0x008fea000383ffff */
[----:B------:R-:W-:Y:S05]  /*87a0*/  BRA `(.L_x_101) ;  /* 0xffffffdc00847947 */ /* 0x000fea000383ffff */
.L_x_104:
[----:B--2---:R2:W3:Y:S02]  /*87b0*/  SYNCS.PHASECHK.TRANS64.TRYWAIT P0, [R71+URZ+0xb0], R3 ;  /* 0x0000b003470075a7 */ /* 0x0044e400080011ff */
[----:B---3--:R-:W-:Y:S05]  /*87c0*/  @!P0 NANOSLEEP.SYNCS 0x989680 ;  /* 0x009896800000895d */ /* 0x008fea0003900000 */
[----:B------:R-:W3:Y:S02]  /*87d0*/  @!P0 SYNCS.PHASECHK.TRANS64 P0, [R71+URZ+0xb0], R3 ;  /* 0x0000b003470085a7 */ /* 0x000ee400080010ff */
[----:B---3--:R-:W-:Y:S05]  /*87e0*/  @!P0 BRA `(.L_x_104) ;  /* 0xfffffffc00f08947 */ /* 0x008fea000383ffff */
[----:B------:R-:W-:Y:S05]  /*87f0*/  BRA `(.L_x_103) ;  /* 0xffffffdc00fc7947 */ /* 0x000fea000383ffff */
.L_x_115:
[----:B-1----:R1:W2:Y:S02]  /*8800*/  SYNCS.PHASECHK.TRANS64.TRYWAIT P0, [R2+URZ+0x50], R74 ;  /* 0x0000504a020075a7 */ /* 0x0022a400080011ff */
[----:B--2---:R-:W-:Y:S05]  /*8810*/  @!P0 NANOSLEEP.SYNCS 0x989680 ;  /* 0x009896800000895d */ /* 0x004fea0003900000 */
[----:B------:R-:W2:Y:S02]  /*8820*/  @!P0 SYNCS.PHASECHK.TRANS64 P0, [R2+URZ+0x50], R74 ;  /* 0x0000504a020085a7 */ /* 0x000ea400080010ff */
[----:B--2---:R-:W-:Y:S05]  /*8830*/  @!P0 BRA `(.L_x_115) ;  /* 0xfffffffc00f08947 */ /* 0x004fea000383ffff */
[----:B------:R-:W-:Y:S05]  /*8840*/  BRA `(.L_x_114) ;  /* 0xffffffe800487947 */ /* 0x000fea000383ffff */
        .weak           $__internal_0_$__cuda_sm10x_tcgen05_guardrail_trap_col_being_dealloced_not_returned_by_alloc
        .type           $__internal_0_$__cuda_sm10x_tcgen05_guardrail_trap_col_being_dealloced_not_returned_by_alloc,@function
        .size           $__internal_0_$__cuda_sm10x_tcgen05_guardrail_trap_col_being_dealloced_not_returned_by_alloc,($__internal_1_$__cuda_sm10x_tcgen05_guardrail_trap_phase_invalid_during_alloc - $__internal_0_$__cuda_sm10x_tcgen05_guardrail_trap_col_being_dealloced_not_returned_by_alloc)
$__internal_0_$__cuda_sm10x_tcgen05_guardrail_trap_col_being_dealloced_not_returned_by_alloc:
[----:B------:R-:W-:Y:S05]  /*8850*/  BPT.TRAP 0x1 ;  /* 0x000000040000795c */ /* 0x000fea0000300000 */
[----:B------:R-:W-:-:S04]  /*8860*/  HFMA2 R3, -RZ, RZ, 0, 0 ;  /* 0x00000000ff037431 */ /* 0x000fc800000001ff */
[----:B------:R-:W-:Y:S05]  /*8870*/  RET.REL.NODEC R2 `(_ZN7cutlass13device_kernelINS_4gemm6kernel13GemmUniversalIN4cute5tupleIJiiiiEEENS1_10collective13CollectiveMmaINS1_35MainloopSm100TmaUmmaWarpSpecializedILi5ELi2ELi4ENS5_IJNS4_1CILi2EEESB_NSA_ILi1EEEEEEEENS5_IJNSA_ILi64EEESF_SF_EEENS_10tfloat32_tENS5_IJlSC_lEEESH_SI_NS4_8TiledMMAINS4_8MMA_AtomIJNS4_17SM100_MMA_TF32_SSISH_SH_fLi64ELi64ELNS4_4UMMA5MajorE0ELSN_0ELNSM_7ScaleInE0ELSO_0EEEEEENS4_6LayoutINS5_IJSC_SC_SC_EEENS5_IJNSA_ILi0EEEST_ST_EEEEENS5_IJNS4_10UnderscoreESW_SW_EEEEENS4_23SM90_TMA_LOAD_MULTICASTENS4_14ComposedLayoutINS4_7SwizzleILi3ELi4ELi3EEENS4_18smem_ptr_flag_bitsILi32EEENSR_INS5_IJNSA_ILi8EEENSA_ILi32EEEEEENS5_IJS16_SC_EEEEEEEvNS4_8identityESZ_S1A_vS1B_EENS_8epilogue10collective18CollectiveEpilogueINS1D_23Sm100TmaWarpSpecializedILi3ELi2ELi16ELb1ELb0EEEJSG_NS5_IJNSR_ISF_SC_EENSR_IS16_SC_EEEEESH_SI_SH_SI_NS1D_6fusion15FusionCallbacksIS1H_NS1L_17LinearCombinationISH_fSH_fLNS_15FloatRoundStyleE2EEESG_S1K_JEEENS4_5SM1004TMEM4LOAD26SM100_TMEM_LOAD_16dp128b8xENS4_13SM90_TMA_LOADES1A_NS4_17SM75_U32x4_LDSM_NENS4_14SM90_TMA_STOREES1A_NS4_17SM90_U32x4_STSM_NENS4_39AutoVectorizingCopyWithAssumedAlignmentILi128EEEEEEvvEEEEvNT_6ParamsE) ;  /* 0xffffff7402e07950 */ /* 0x000fea0003c3ffff */
        .weak           $__internal_1_$__cuda_sm10x_tcgen05_guardrail_trap_phase_invalid_during_alloc
        .type           $__internal_1_$__cuda_sm10x_tcgen05_guardrail_trap_phase_invalid_during_alloc,@function
        .size           $__internal_1_$__cuda_sm10x_tcgen05_guardrail_trap_phase_invalid_during_alloc,($__internal_2_$__cuda_sm10x_tcgen05_guardrail_trap_unallocated_columns_being_dealloced - $__internal_1_$__cuda_sm10x_tcgen05_guardrail_trap_phase_invalid_during_alloc)
$__internal_1_$__cuda_sm10x_tcgen05_guardrail_trap_phase_invalid_during_alloc:
[----:B------:R-:W-:Y:S05]  /*8880*/  BPT.TRAP 0x1 ;  /* 0x000000040000795c */ /* 0x000fea0000300000 */
[----:B------:R-:W-:-:S04]  /*8890*/  MOV R5, 0x0 ;  /* 0x0000000000057802 */ /* 0x000fc80000000f00 */
[----:B------:R-:W-:Y:S05]  /*88a0*/  RET.REL.NODEC R4 `(_ZN7cutlass13device_kernelINS_4gemm6kernel13GemmUniversalIN4cute5tupleIJiiiiEEENS1_10collective13CollectiveMmaINS1_35MainloopSm100TmaUmmaWarpSpecializedILi5ELi2ELi4ENS5_IJNS4_1CILi2EEESB_NSA_ILi1EEEEEEEENS5_IJNSA_ILi64EEESF_SF_EEENS_10tfloat32_tENS5_IJlSC_lEEESH_SI_NS4_8TiledMMAINS4_8MMA_AtomIJNS4_17SM100_MMA_TF32_SSISH_SH_fLi64ELi64ELNS4_4UMMA5MajorE0ELSN_0ELNSM_7ScaleInE0ELSO_0EEEEEENS4_6LayoutINS5_IJSC_SC_SC_EEENS5_IJNSA_ILi0EEEST_ST_EEEEENS5_IJNS4_10UnderscoreESW_SW_EEEEENS4_23SM90_TMA_LOAD_MULTICASTENS4_14ComposedLayoutINS4_7SwizzleILi3ELi4ELi3EEENS4_18smem_ptr_flag_bitsILi32EEENSR_INS5_IJNSA_ILi8EEENSA_ILi32EEEEEENS5_IJS16_SC_EEEEEEEvNS4_8identityESZ_S1A_vS1B_EENS_8epilogue10collective18CollectiveEpilogueINS1D_23Sm100TmaWarpSpecializedILi3ELi2ELi16ELb1ELb0EEEJSG_NS5_IJNSR_ISF_SC_EENSR_IS16_SC_EEEEESH_SI_SH_SI_NS1D_6fusion15FusionCallbacksIS1H_NS1L_17LinearCombinationISH_fSH_fLNS_15FloatRoundStyleE2EEESG_S1K_JEEENS4_5SM1004TMEM4LOAD26SM100_TMEM_LOAD_16dp128b8xENS4_13SM90_TMA_LOADES1A_NS4_17SM75_U32x4_LDSM_NENS4_14SM90_TMA_STOREES1A_NS4_17SM90_U32x4_STSM_NENS4_39AutoVectorizingCopyWithAssumedAlignmentILi128EEEEEEvvEEEEvNT_6ParamsE) ;  /* 0xffffff7404d47950 */ /* 0x000fea0003c3ffff */
        .weak           $__internal_2_$__cuda_sm10x_tcgen05_guardrail_trap_unallocated_columns_being_dealloced
        .type           $__internal_2_$__cuda_sm10x_tcgen05_guardrail_trap_unallocated_columns_being_dealloced,@function
        .size           $__internal_2_$__cuda_sm10x_tcgen05_guardrail_trap_unallocated_columns_being_dealloced,(.L_x_168 - $__internal_2_$__cuda_sm10x_tcgen05_guardrail_trap_unallocated_columns_being_dealloced)
$__internal_2_$__cuda_sm10x_tcgen05_guardrail_trap_unallocated_columns_being_dealloced:
[----:B------:R-:W-:Y:S05]  /*88b0*/  BPT.TRAP 0x1 ;  /* 0x000000040000795c */ /* 0x000fea0000300000 */
[----:B------:R-:W-:-:S04]  /*88c0*/  HFMA2 R3, -RZ, RZ, 0, 0 ;  /* 0x00000000ff037431 */ /* 0x000fc800000001ff */
[----:B------:R-:W-:Y:S05]  /*88d0*/  RET.REL.NODEC R2 `(_ZN7cutlass13device_kernelINS_4gemm6kernel13GemmUniversalIN4cute5tupleIJiiiiEEENS1_10collective13CollectiveMmaINS1_35MainloopSm100TmaUmmaWarpSpecializedILi5ELi2ELi4ENS5_IJNS4_1CILi2EEESB_NSA_ILi1EEEEEEEENS5_IJNSA_ILi64EEESF_SF_EEENS_10tfloat32_tENS5_IJlSC_lEEESH_SI_NS4_8TiledMMAINS4_8MMA_AtomIJNS4_17SM100_MMA_TF32_SSISH_SH_fLi64ELi64ELNS4_4UMMA5MajorE0ELSN_0ELNSM_7ScaleInE0ELSO_0EEEEEENS4_6LayoutINS5_IJSC_SC_SC_EEENS5_IJNSA_ILi0EEEST_ST_EEEEENS5_IJNS4_10UnderscoreESW_SW_EEEEENS4_23SM90_TMA_LOAD_MULTICASTENS4_14ComposedLayoutINS4_7SwizzleILi3ELi4ELi3EEENS4_18smem_ptr_flag_bitsILi32EEENSR_INS5_IJNSA_ILi8EEENSA_ILi32EEEEEENS5_IJS16_SC_EEEEEEEvNS4_8identityESZ_S1A_vS1B_EENS_8epilogue10collective18CollectiveEpilogueINS1D_23Sm100TmaWarpSpecializedILi3ELi2ELi16ELb1ELb0EEEJSG_NS5_IJNSR_ISF_SC_EENSR_IS16_SC_EEEEESH_SI_SH_SI_NS1D_6fusion15FusionCallbacksIS1H_NS1L_17LinearCombinationISH_fSH_fLNS_15FloatRoundStyleE2EEESG_S1K_JEEENS4_5SM1004TMEM4LOAD26SM100_TMEM_LOAD_16dp128b8xENS4_13SM90_TMA_LOADES1A_NS4_17SM75_U32x4_LDSM_NENS4_14SM90_TMA_STOREES1A_NS4_17SM90_U32x4_STSM_NENS4_39AutoVectorizingCopyWithAssumedAlignmentILi128EEEEEEvvEEEEvNT_6ParamsE) ;  /* 0xffffff7402c87950 */ /* 0x000fea0003c3ffff */
.L_x_167:
[----:B------:R-:W-:-:S00]  /*88e0*/  BRA `(.L_x_167) ;  /* 0xfffffffc00fc7947 */ /* 0x000fc0000383ffff */
[----:B------:R-:W-:-:S00]  /*88f0*/  NOP ;  /* 0x0000000000007918 */ /* 0x000fc00000000000 */
        /* <DEDUP_REMOVED lines=8> */
.L_x_168:


//--------------------- .nv.global.init           --------------------------
	.section	.nv.global.init,"aw",@progbits
.nv.global.init:
	.type		$str$27,@object
	.size		$str$27,($str$28 - $str$27)
$str$27:
        /*0000*/ 	.byte	0x28, 0x61, 0x64, 0x64, 0x72, 0x65, 0x73, 0x73, 0x20, 0x26, 0x20, 0x6d, 0x61, 0x73, 0x6b, 0x29
        /*0010*/ 	.byte	0x20, 0x3d, 0x3d, 0x20, 0x30, 0x00
	.type		$str$28,@object
	.size		$str$28,($str$26 - $str$28)
$str$28:
        /*0016*/ 	.byte	0x2f, 0x74, 0x6d, 0x70, 0x2f, 0x63, 0x75, 0x74, 0x6c, 0x61, 0x73, 0x73, 0x5f, 0x73, 0x77, 0x65
        /*0026*/ 	.byte	0x65, 0x70, 0x5f, 0x73, 0x72, 0x63, 0x2f, 0x69, 0x6e, 0x63, 0x6c, 0x75, 0x64, 0x65, 0x2f, 0x63
        /*0036*/ 	.byte	0x75, 0x74, 0x65, 0x2f, 0x70, 0x6f, 0x69, 0x6e, 0x74, 0x65, 0x72, 0x5f, 0x66, 0x6c, 0x61, 0x67
        /*0046*/ 	.byte	0x67, 0x65, 0x64, 0x2e, 0x68, 0x70, 0x70, 0x00
	.type		$str$26,@object
	.size		$str$26,($str$25 - $str$26)
$str$26:
        /*004e*/ 	.byte	0x2f, 0x74, 0x6d, 0x70, 0x2f, 0x63, 0x75, 0x74, 0x6c, 0x61, 0x73, 0x73, 0x5f, 0x73, 0x77, 0x65
        /*005e*/ 	.byte	0x65, 0x70, 0x5f, 0x73, 0x72, 0x63, 0x2f, 0x69, 0x6e, 0x63, 0x6c, 0x75, 0x64, 0x65, 0x2f, 0x63
        /*006e*/ 	.byte	0x75, 0x74, 0x65, 0x2f, 0x61, 0x74, 0x6f, 0x6d, 0x2f, 0x63, 0x6f, 0x70, 0x79, 0x5f, 0x74, 0x72
        /*007e*/ 	.byte	0x61, 0x69, 0x74, 0x73, 0x5f, 0x73, 0x6d, 0x31, 0x30, 0x30, 0x2e, 0x68, 0x70, 0x70, 0x00
	.type		$str$25,@object
	.size		$str$25,(__unnamed_1 - $str$25)
$str$25:
        /*008d*/ 	.byte	0x28, 0x28, 0x75, 0x69, 0x6e, 0x74, 0x33, 0x32, 0x5f, 0x74, 0x28, 0x74, 0x68, 0x72, 0x65, 0x61
        /*009d*/ 	.byte	0x64, 0x49, 0x64, 0x78, 0x2e, 0x78, 0x29, 0x20, 0x2f, 0x20, 0x33, 0x32, 0x29, 0x20, 0x25, 0x20
        /*00ad*/ 	.byte	0x34, 0x29, 0x20, 0x3d, 0x3d, 0x20, 0x28, 0x28, 0x28, 0x74, 0x6d, 0x65, 0x6d, 0x5f, 0x61, 0x64
        /*00bd*/ 	.byte	0x64, 0x72, 0x20, 0x3e, 0x3e, 0x20, 0x31, 0x36, 0x29, 0x20, 0x2f, 0x20, 0x33, 0x32, 0x29, 0x20
        /*00cd*/ 	.byte	0x25, 0x20, 0x34, 0x29, 0x00
	.type		__unnamed_1,@object
	.size		__unnamed_1,(__unnamed_2 - __unnamed_1)
__unnamed_1:
        /*00d2*/ 	.byte	0x61, 0x75, 0x74, 0x6f, 0x20, 0x63, 0x75, 0x74, 0x65, 0x3a, 0x3a, 0x61, 0x73, 0x5f, 0x70, 0x6f
        /* <DEDUP_REMOVED lines=24> */
        /*0262*/ 	.byte	0x30, 0x34, 0x38, 0x3e, 0x3e, 0x3e, 0x3e, 0x5d, 0x00
	.type		__unnamed_2,@object
	.size		__unnamed_2,(.L_2 - __unnamed_2)
__unnamed_2:
        /* <DEDUP_REMOVED lines=45> */
        /*053b*/ 	.byte	0x3e, 0x3e, 0x3e, 0x5d, 0x00
.L_2:


//--------------------- .nv.shared._ZN7cutlass13device_kernelINS_4gemm6kernel13GemmUniversalIN4cute5tupleIJiiiiEEENS1_10collective13CollectiveMmaINS1_35MainloopSm100TmaUmmaWarpSpecializedILi5ELi2ELi4ENS5_IJNS4_1CILi2EEESB_NSA_ILi1EEEEEEEENS5_IJNSA_ILi64EEESF_SF_EEENS_10tfloat32_tENS5_IJlSC_lEEESH_SI_NS4_8TiledMMAINS4_8MMA_AtomIJNS4_17SM100_MMA_TF32_SSISH_SH_fLi64ELi64ELNS4_4UMMA5MajorE0ELSN_0ELNSM_7ScaleInE0ELSO_0EEEEEENS4_6LayoutINS5_IJSC_SC_SC_EEENS5_IJNSA_ILi0EEEST_ST_EEEEENS5_IJNS4_10UnderscoreESW_SW_EEEEENS4_23SM90_TMA_LOAD_MULTICASTENS4_14ComposedLayoutINS4_7SwizzleILi3ELi4ELi3EEENS4_18smem_ptr_flag_bitsILi32EEENSR_INS5_IJNSA_ILi8EEENSA_ILi32EEEEEENS5_IJS16_SC_EEEEEEEvNS4_8identityESZ_S1A_vS1B_EENS_8epilogue10collective18CollectiveEpilogueINS1D_23Sm100TmaWarpSpecializedILi3ELi2ELi16ELb1ELb0EEEJSG_NS5_IJNSR_ISF_SC_EENSR_IS16_SC_EEEEESH_SI_SH_SI_NS1D_6fusion15FusionCallbacksIS1H_NS1L_17LinearCombinationISH_fSH_fLNS_15FloatRoundStyleE2EEESG_S1K_JEEENS4_5SM1004TMEM4LOAD26SM100_TMEM_LOAD_16dp128b8xENS4_13SM90_TMA_LOADES1A_NS4_17SM75_U32x4_LDSM_NENS4_14SM90_TMA_STOREES1A_NS4_17SM90_U32x4_STSM_NENS4_39AutoVectorizingCopyWithAssumedAlignmentILi128EEEEEEvvEEEEvNT_6ParamsE --------------------------
	.section	.nv.shared._ZN7cutlass13device_kernelINS_4gemm6kernel13GemmUniversalIN4cute5tupleIJiiiiEEENS1_10collective13CollectiveMmaINS1_35MainloopSm100TmaUmmaWarpSpecializedILi5ELi2ELi4ENS5_IJNS4_1CILi2EEESB_NSA_ILi1EEEEEEEENS5_IJNSA_ILi64EEESF_SF_EEENS_10tfloat32_tENS5_IJlSC_lEEESH_SI_NS4_8TiledMMAINS4_8MMA_AtomIJNS4_17SM100_MMA_TF32_SSISH_SH_fLi64ELi64ELNS4_4UMMA5MajorE0ELSN_0ELNSM_7ScaleInE0ELSO_0EEEEEENS4_6LayoutINS5_IJSC_SC_SC_EEENS5_IJNSA_ILi0EEEST_ST_EEEEENS5_IJNS4_10UnderscoreESW_SW_EEEEENS4_23SM90_TMA_LOAD_MULTICASTENS4_14ComposedLayoutINS4_7SwizzleILi3ELi4ELi3EEENS4_18smem_ptr_flag_bitsILi32EEENSR_INS5_IJNSA_ILi8EEENSA_ILi32EEEEEENS5_IJS16_SC_EEEEEEEvNS4_8identityESZ_S1A_vS1B_EENS_8epilogue10collective18CollectiveEpilogueINS1D_23Sm100TmaWarpSpecializedILi3ELi2ELi16ELb1ELb0EEEJSG_NS5_IJNSR_ISF_SC_EENSR_IS16_SC_EEEEESH_SI_SH_SI_NS1D_6fusion15FusionCallbacksIS1H_NS1L_17LinearCombinationISH_fSH_fLNS_15FloatRoundStyleE2EEESG_S1K_JEEENS4_5SM1004TMEM4LOAD26SM100_TMEM_LOAD_16dp128b8xENS4_13SM90_TMA_LOADES1A_NS4_17SM75_U32x4_LDSM_NENS4_14SM90_TMA_STOREES1A_NS4_17SM90_U32x4_STSM_NENS4_39AutoVectorizingCopyWithAssumedAlignmentILi128EEEEEEvvEEEEvNT_6ParamsE,"aw",@nobits
	.sectionflags	@""
	.align	16
	.zero		1024


//--------------------- .nv.shared.reserved.0     --------------------------
	.section	.nv.shared.reserved.0,"aw",@nobits
	.weak		__nv_reservedSMEM_offset_0_alias
	.size		__nv_reservedSMEM_offset_0_alias, 0, 64
	.other		__nv_reservedSMEM_offset_0_alias,@"STO_CUDA_RESERVED_SHARED STV_DEFAULT"
__nv_reservedSMEM_offset_0_alias:
	.zero		0
.nv.shared.reserved.0:
	.zero		64
	.weak		__nv_reservedSMEM_tcgen05_partition
	.type		__nv_reservedSMEM_tcgen05_partition,@object
	.size		__nv_reservedSMEM_tcgen05_partition,(.L_0 - __nv_reservedSMEM_tcgen05_partition)
__nv_reservedSMEM_tcgen05_partition:
	.zero		32
.L_0:


//--------------------- .nv.global                --------------------------
	.section	.nv.global,"aw",@nobits
.nv.global:
	.type		_ZN40_INTERNAL_f6d9b3c4_4_k_cu_223400d1_113564cute1_E,@object
	.size		_ZN40_INTERNAL_f6d9b3c4_4_k_cu_223400d1_113564cute1_E,(_ZN40_INTERNAL_f6d9b3c4_4_k_cu_223400d1_113564cuda3std3__45__cpo6cbeginE - _ZN40_INTERNAL_f6d9b3c4_4_k_cu_223400d1_113564cute1_E)
_ZN40_INTERNAL_f6d9b3c4_4_k_cu_223400d1_113564cute1_E:
	.zero		1
	.type		_ZN40_INTERNAL_f6d9b3c4_4_k_cu_223400d1_113564cuda3std3__45__cpo6cbeginE,@object
	.size		_ZN40_INTERNAL_f6d9b3c4_4_k_cu_223400d1_113564cuda3std3__45__cpo6cbeginE,(_ZN40_INTERNAL_f6d9b3c4_4_k_cu_223400d1_113564cuda3std3__48in_placeE - _ZN40_INTERNAL_f6d9b3c4_4_k_cu_223400d1_113564cuda3std3__45__cpo6cbeginE)
_ZN40_INTERNAL_f6d9b3c4_4_k_cu_223400d1_113564cuda3std3__45__cpo6cbeginE:
	.zero		1
	.type		_ZN40_INTERNAL_f6d9b3c4_4_k_cu_223400d1_113564cuda3std3__48in_placeE,@object
	.size		_ZN40_INTERNAL_f6d9b3c4_4_k_cu_223400d1_113564cuda3std3__48in_placeE,(_ZN40_INTERNAL_f6d9b3c4_4_k_cu_223400d1_113564cuda3std6ranges3__45__cpo9iter_moveE - _ZN40_INTERNAL_f6d9b3c4_4_k_cu_223400d1_113564cuda3std3__48in_placeE)
_ZN40_INTERNAL_f6d9b3c4_4_k_cu_223400d1_113564cuda3std3__48in_placeE:
	.zero		1
	.type		_ZN40_INTERNAL_f6d9b3c4_4_k_cu_223400d1_113564cuda3std6ranges3__45__cpo9iter_moveE,@object
	.size		_ZN40_INTERNAL_f6d9b3c4_4_k_cu_223400d1_113564cuda3std6ranges3__45__cpo9iter_moveE,(_ZN40_INTERNAL_f6d9b3c4_4_k_cu_223400d1_113564cuda3std3__45__cpo5beginE - _ZN40_INTERNAL_f6d9b3c4_4_k_cu_223400d1_113564cuda3std6ranges3__45__cpo9iter_moveE)
_ZN40_INTERNAL_f6d9b3c4_4_k_cu_223400d1_113564cuda3std6ranges3__45__cpo9iter_moveE:
	.zero		1
	.type		_ZN40_INTERNAL_f6d9b3c4_4_k_cu_223400d1_113564cuda3std3__45__cpo5beginE,@object
	.size		_ZN40_INTERNAL_f6d9b3c4_4_k_cu_223400d1_113564cuda3std3__45__cpo5beginE,(_ZN40_INTERNAL_f6d9b3c4_4_k_cu_223400d1_113564cuda3std3__442_GLOBAL__N__f6d9b3c4_4_k_cu_223400d1_113566ignoreE - _ZN40_INTERNAL_f6d9b3c4_4_k_cu_223400d1_113564cuda3std3__45__cpo5beginE)
_ZN40_INTERNAL_f6d9b3c4_4_k_cu_223400d1_113564cuda3std3__45__cpo5beginE:
	.zero		1
	.type		_ZN40_INTERNAL_f6d9b3c4_4_k_cu_223400d1_113564cuda3std3__442_GLOBAL__N__f6d9b3c4_4_k_cu_223400d1_113566ignoreE,@object
	.size		_ZN40_INTERNAL_f6d9b3c4_4_k_cu_223400d1_113564cuda3std3__442_GLOBAL__N__f6d9b3c4_4_k_cu_223400d1_113566ignoreE,(_ZN40_INTERNAL_f6d9b3c4_4_k_cu_223400d1_113564cute7productE - _ZN40_INTERNAL_f6d9b3c4_4_k_cu_223400d1_113564cuda3std3__442_GLOBAL__N__f6d9b3c4_4_k_cu_223400d1_113566ignoreE)
_ZN40_INTERNAL_f6d9b3c4_4_k_cu_223400d1_113564cuda3std3__442_GLOBAL__N__f6d9b3c4_4_k_cu_223400d1_113566ignoreE:
	.zero		1
	.type		_ZN40_INTERNAL_f6d9b3c4_4_k_cu_223400d1_113564cute7productE,@object
	.size		_ZN40_INTERNAL_f6d9b3c4_4_k_cu_223400d1_113564cute7productE,(_ZN40_INTERNAL_f6d9b3c4_4_k_cu_223400d1_113564cuda3std3__45__cpo3endE - _ZN40_INTERNAL_f6d9b3c4_4_k_cu_223400d1_113564cute7productE)
_ZN40_INTERNAL_f6d9b3c4_4_k_cu_223400d1_113564cute7productE:
	.zero		1
	.type		_ZN40_INTERNAL_f6d9b3c4_4_k_cu_223400d1_113564cuda3std3__45__cpo3endE,@object
	.size		_ZN40_INTERNAL_f6d9b3c4_4_k_cu_223400d1_113564cuda3std3__45__cpo3endE,(_ZN40_INTERNAL_f6d9b3c4_4_k_cu_223400d1_113564cuda3std3__419piecewise_constructE - _ZN40_INTERNAL_f6d9b3c4_4_k_cu_223400d1_113564cuda3std3__45__cpo3endE)
_ZN40_INTERNAL_f6d9b3c4_4_k_cu_223400d1_113564cuda3std3__45__cpo3endE:
	.zero		1
	.type		_ZN40_INTERNAL_f6d9b3c4_4_k_cu_223400d1_113564cuda3std3__419piecewise_constructE,@object
	.size		_ZN40_INTERNAL_f6d9b3c4_4_k_cu_223400d1_113564cuda3std3__419piecewise_constructE,(_ZN40_INTERNAL_f6d9b3c4_4_k_cu_223400d1_113564cuda3std3__45__cpo4cendE - _ZN40_INTERNAL_f6d9b3c4_4_k_cu_223400d1_113564cuda3std3__419piecewise_constructE)
_ZN40_INTERNAL_f6d9b3c4_4_k_cu_223400d1_113564cuda3std3__419piecewise_constructE:
	.zero		1
	.type		_ZN40_INTERNAL_f6d9b3c4_4_k_cu_223400d1_113564cuda3std3__45__cpo4cendE,@object
	.size		_ZN40_INTERNAL_f6d9b3c4_4_k_cu_223400d1_113564cuda3std3__45__cpo4cendE,(_ZN40_INTERNAL_f6d9b3c4_4_k_cu_223400d1_113564cuda3std6ranges3__45__cpo4swapE - _ZN40_INTERNAL_f6d9b3c4_4_k_cu_223400d1_113564cuda3std3__45__cpo4cendE)
_ZN40_INTERNAL_f6d9b3c4_4_k_cu_223400d1_113564cuda3std3__45__cpo4cendE:
	.zero		1
	.type		_ZN40_INTERNAL_f6d9b3c4_4_k_cu_223400d1_113564cuda3std6ranges3__45__cpo4swapE,@object
	.size		_ZN40_INTERNAL_f6d9b3c4_4_k_cu_223400d1_113564cuda3std6ranges3__45__cpo4swapE,(.L_10 - _ZN40_INTERNAL_f6d9b3c4_4_k_cu_223400d1_113564cuda3std6ranges3__45__cpo4swapE)
_ZN40_INTERNAL_f6d9b3c4_4_k_cu_223400d1_113564cuda3std6ranges3__45__cpo4swapE:
	.zero		1
.L_10:


//--------------------- .nv.constant0._ZN7cutlass13device_kernelINS_4gemm6kernel13GemmUniversalIN4cute5tupleIJiiiiEEENS1_10collective13CollectiveMmaINS1_35MainloopSm100TmaUmmaWarpSpecializedILi5ELi2ELi4ENS5_IJNS4_1CILi2EEESB_NSA_ILi1EEEEEEEENS5_IJNSA_ILi64EEESF_SF_EEENS_10tfloat32_tENS5_IJlSC_lEEESH_SI_NS4_8TiledMMAINS4_8MMA_AtomIJNS4_17SM100_MMA_TF32_SSISH_SH_fLi64ELi64ELNS4_4UMMA5MajorE0ELSN_0ELNSM_7ScaleInE0ELSO_0EEEEEENS4_6LayoutINS5_IJSC_SC_SC_EEENS5_IJNSA_ILi0EEEST_ST_EEEEENS5_IJNS4_10UnderscoreESW_SW_EEEEENS4_23SM90_TMA_LOAD_MULTICASTENS4_14ComposedLayoutINS4_7SwizzleILi3ELi4ELi3EEENS4_18smem_ptr_flag_bitsILi32EEENSR_INS5_IJNSA_ILi8EEENSA_ILi32EEEEEENS5_IJS16_SC_EEEEEEEvNS4_8identityESZ_S1A_vS1B_EENS_8epilogue10collective18CollectiveEpilogueINS1D_23Sm100TmaWarpSpecializedILi3ELi2ELi16ELb1ELb0EEEJSG_NS5_IJNSR_ISF_SC_EENSR_IS16_SC_EEEEESH_SI_SH_SI_NS1D_6fusion15FusionCallbacksIS1H_NS1L_17LinearCombinationISH_fSH_fLNS_15FloatRoundStyleE2EEESG_S1K_JEEENS4_5SM1004TMEM4LOAD26SM100_TMEM_LOAD_16dp128b8xENS4_13SM90_TMA_LOADES1A_NS4_17SM75_U32x4_LDSM_NENS4_14SM90_TMA_STOREES1A_NS4_17SM90_U32x4_STSM_NENS4_39AutoVectorizingCopyWithAssumedAlignmentILi128EEEEEEvvEEEEvNT_6ParamsE --------------------------
	.section	.nv.constant0._ZN7cutlass13device_kernelINS_4gemm6kernel13GemmUniversalIN4cute5tupleIJiiiiEEENS1_10collective13CollectiveMmaINS1_35MainloopSm100TmaUmmaWarpSpecializedILi5ELi2ELi4ENS5_IJNS4_1CILi2EEESB_NSA_ILi1EEEEEEEENS5_IJNSA_ILi64EEESF_SF_EEENS_10tfloat32_tENS5_IJlSC_lEEESH_SI_NS4_8TiledMMAINS4_8MMA_AtomIJNS4_17SM100_MMA_TF32_SSISH_SH_fLi64ELi64ELNS4_4UMMA5MajorE0ELSN_0ELNSM_7ScaleInE0ELSO_0EEEEEENS4_6LayoutINS5_IJSC_SC_SC_EEENS5_IJNSA_ILi0EEEST_ST_EEEEENS5_IJNS4_10UnderscoreESW_SW_EEEEENS4_23SM90_TMA_LOAD_MULTICASTENS4_14ComposedLayoutINS4_7SwizzleILi3ELi4ELi3EEENS4_18smem_ptr_flag_bitsILi32EEENSR_INS5_IJNSA_ILi8EEENSA_ILi32EEEEEENS5_IJS16_SC_EEEEEEEvNS4_8identityESZ_S1A_vS1B_EENS_8epilogue10collective18CollectiveEpilogueINS1D_23Sm100TmaWarpSpecializedILi3ELi2ELi16ELb1ELb0EEEJSG_NS5_IJNSR_ISF_SC_EENSR_IS16_SC_EEEEESH_SI_SH_SI_NS1D_6fusion15FusionCallbacksIS1H_NS1L_17LinearCombinationISH_fSH_fLNS_15FloatRoundStyleE2EEESG_S1K_JEEENS4_5SM1004TMEM4LOAD26SM100_TMEM_LOAD_16dp128b8xENS4_13SM90_TMA_LOADES1A_NS4_17SM75_U32x4_LDSM_NENS4_14SM90_TMA_STOREES1A_NS4_17SM90_U32x4_STSM_NENS4_39AutoVectorizingCopyWithAssumedAlignmentILi128EEEEEEvvEEEEvNT_6ParamsE,"a",@progbits
	.sectionflags	@""
	.align	4
.nv.constant0._ZN7cutlass13device_kernelINS_4gemm6kernel13GemmUniversalIN4cute5tupleIJiiiiEEENS1_10collective13CollectiveMmaINS1_35MainloopSm100TmaUmmaWarpSpecializedILi5ELi2ELi4ENS5_IJNS4_1CILi2EEESB_NSA_ILi1EEEEEEEENS5_IJNSA_ILi64EEESF_SF_EEENS_10tfloat32_tENS5_IJlSC_lEEESH_SI_NS4_8TiledMMAINS4_8MMA_AtomIJNS4_17SM100_MMA_TF32_SSISH_SH_fLi64ELi64ELNS4_4UMMA5MajorE0ELSN_0ELNSM_7ScaleInE0ELSO_0EEEEEENS4_6LayoutINS5_IJSC_SC_SC_EEENS5_IJNSA_ILi0EEEST_ST_EEEEENS5_IJNS4_10UnderscoreESW_SW_EEEEENS4_23SM90_TMA_LOAD_MULTICASTENS4_14ComposedLayoutINS4_7SwizzleILi3ELi4ELi3EEENS4_18smem_ptr_flag_bitsILi32EEENSR_INS5_IJNSA_ILi8EEENSA_ILi32EEEEEENS5_IJS16_SC_EEEEEEEvNS4_8identityESZ_S1A_vS1B_EENS_8epilogue10collective18CollectiveEpilogueINS1D_23Sm100TmaWarpSpecializedILi3ELi2ELi16ELb1ELb0EEEJSG_NS5_IJNSR_ISF_SC_EENSR_IS16_SC_EEEEESH_SI_SH_SI_NS1D_6fusion15FusionCallbacksIS1H_NS1L_17LinearCombinationISH_fSH_fLNS_15FloatRoundStyleE2EEESG_S1K_JEEENS4_5SM1004TMEM4LOAD26SM100_TMEM_LOAD_16dp128b8xENS4_13SM90_TMA_LOADES1A_NS4_17SM75_U32x4_LDSM_NENS4_14SM90_TMA_STOREES1A_NS4_17SM90_U32x4_STSM_NENS4_39AutoVectorizingCopyWithAssumedAlignmentILi128EEEEEEvvEEEEvNT_6ParamsE:
	.zero		2944


//--------------------- SYMBOLS --------------------------

	.type		.nv.reservedSmem.offset0,@object
	.size		.nv.reservedSmem.offset0,0x4
	.type		.nv.reservedSmem.cap,@object
	.size		.nv.reservedSmem.cap,0x4
	.type		__assertfail,@function
